//
// Generated by NVIDIA NVVM Compiler
//
// Compiler Build ID: CL-36424714
// Cuda compilation tools, release 13.0, V13.0.88
// Based on NVVM 20.0.0
//

.version 9.0
.target sm_100
.address_size 64

	// .globl	_Z14blurImgKernel1P6uchar3iiPfiS0_
.const .align 4 .b8 dc_filter[324];
.extern .shared .align 16 .b8 s_inPixels[];

.visible .entry _Z14blurImgKernel1P6uchar3iiPfiS0_(
	.param .u64 .ptr .align 1 _Z14blurImgKernel1P6uchar3iiPfiS0__param_0,
	.param .u32 _Z14blurImgKernel1P6uchar3iiPfiS0__param_1,
	.param .u32 _Z14blurImgKernel1P6uchar3iiPfiS0__param_2,
	.param .u64 .ptr .align 1 _Z14blurImgKernel1P6uchar3iiPfiS0__param_3,
	.param .u32 _Z14blurImgKernel1P6uchar3iiPfiS0__param_4,
	.param .u64 .ptr .align 1 _Z14blurImgKernel1P6uchar3iiPfiS0__param_5
)
{
	.reg .pred 	%p<13>;
	.reg .b16 	%rs<46>;
	.reg .b32 	%r<114>;
	.reg .b32 	%f<171>;
	.reg .b64 	%rd<58>;

	ld.param.u64 	%rd4, [_Z14blurImgKernel1P6uchar3iiPfiS0__param_0];
	ld.param.u32 	%r21, [_Z14blurImgKernel1P6uchar3iiPfiS0__param_1];
	ld.param.u32 	%r24, [_Z14blurImgKernel1P6uchar3iiPfiS0__param_2];
	ld.param.u64 	%rd5, [_Z14blurImgKernel1P6uchar3iiPfiS0__param_3];
	ld.param.u32 	%r23, [_Z14blurImgKernel1P6uchar3iiPfiS0__param_4];
	cvta.to.global.u64 	%rd1, %rd5;
	cvta.to.global.u64 	%rd2, %rd4;
	mov.u32 	%r25, %tid.x;
	mov.u32 	%r26, %ctaid.x;
	mov.u32 	%r27, %ntid.x;
	mad.lo.s32 	%r1, %r26, %r27, %r25;
	mov.u32 	%r28, %tid.y;
	mov.u32 	%r29, %ctaid.y;
	mov.u32 	%r30, %ntid.y;
	mad.lo.s32 	%r31, %r29, %r30, %r28;
	setp.ge.s32 	%p1, %r1, %r21;
	setp.ge.s32 	%p2, %r31, %r24;
	or.pred  	%p3, %p1, %p2;
	@%p3 bra 	$L__BB0_16;
	setp.lt.s32 	%p4, %r23, 1;
	mov.f32 	%f165, 0f00000000;
	mov.f32 	%f166, %f165;
	mov.f32 	%f167, %f165;
	@%p4 bra 	$L__BB0_15;
	shr.u32 	%r33, %r23, 1;
	sub.s32 	%r3, %r31, %r33;
	sub.s32 	%r4, %r1, %r33;
	add.s32 	%r5, %r21, -1;
	and.b32  	%r6, %r23, 7;
	and.b32  	%r7, %r23, 3;
	and.b32  	%r8, %r23, 2147483640;
	and.b32  	%r9, %r23, 1;
	mov.f32 	%f167, 0f00000000;
	mov.b32 	%r109, 0;
	mov.f32 	%f166, %f167;
	mov.f32 	%f165, %f167;
$L__BB0_3:
	setp.lt.u32 	%p5, %r23, 8;
	add.s32 	%r35, %r3, %r109;
	add.s32 	%r36, %r24, -1;
	min.s32 	%r37, %r35, %r36;
	max.s32 	%r38, %r37, 0;
	mul.lo.s32 	%r11, %r109, %r23;
	mul.lo.s32 	%r12, %r38, %r21;
	mov.b32 	%r112, 0;
	@%p5 bra 	$L__BB0_6;
	mov.b32 	%r110, 0;
$L__BB0_5:
	.pragma "nounroll";
	add.s32 	%r40, %r4, %r110;
	min.s32 	%r41, %r40, %r5;
	max.s32 	%r42, %r41, 0;
	add.s32 	%r43, %r110, %r11;
	add.s32 	%r44, %r42, %r12;
	mul.wide.s32 	%rd6, %r44, 3;
	add.s64 	%rd7, %rd2, %rd6;
	ld.global.u8 	%rs1, [%rd7];
	cvt.rn.f32.u16 	%f46, %rs1;
	ld.global.u8 	%rs2, [%rd7+1];
	cvt.rn.f32.u16 	%f47, %rs2;
	ld.global.u8 	%rs3, [%rd7+2];
	cvt.rn.f32.u16 	%f48, %rs3;
	mul.wide.u32 	%rd8, %r43, 4;
	add.s64 	%rd9, %rd1, %rd8;
	ld.global.f32 	%f49, [%rd9];
	fma.rn.f32 	%f50, %f49, %f46, %f165;
	fma.rn.f32 	%f51, %f49, %f47, %f166;
	fma.rn.f32 	%f52, %f49, %f48, %f167;
	add.s32 	%r45, %r40, 1;
	min.s32 	%r46, %r45, %r5;
	max.s32 	%r47, %r46, 0;
	add.s32 	%r48, %r47, %r12;
	mul.wide.s32 	%rd10, %r48, 3;
	add.s64 	%rd11, %rd2, %rd10;
	ld.global.u8 	%rs4, [%rd11];
	cvt.rn.f32.u16 	%f53, %rs4;
	ld.global.u8 	%rs5, [%rd11+1];
	cvt.rn.f32.u16 	%f54, %rs5;
	ld.global.u8 	%rs6, [%rd11+2];
	cvt.rn.f32.u16 	%f55, %rs6;
	ld.global.f32 	%f56, [%rd9+4];
	fma.rn.f32 	%f57, %f56, %f53, %f50;
	fma.rn.f32 	%f58, %f56, %f54, %f51;
	fma.rn.f32 	%f59, %f56, %f55, %f52;
	add.s32 	%r49, %r40, 2;
	min.s32 	%r50, %r49, %r5;
	max.s32 	%r51, %r50, 0;
	add.s32 	%r52, %r51, %r12;
	mul.wide.s32 	%rd12, %r52, 3;
	add.s64 	%rd13, %rd2, %rd12;
	ld.global.u8 	%rs7, [%rd13];
	cvt.rn.f32.u16 	%f60, %rs7;
	ld.global.u8 	%rs8, [%rd13+1];
	cvt.rn.f32.u16 	%f61, %rs8;
	ld.global.u8 	%rs9, [%rd13+2];
	cvt.rn.f32.u16 	%f62, %rs9;
	ld.global.f32 	%f63, [%rd9+8];
	fma.rn.f32 	%f64, %f63, %f60, %f57;
	fma.rn.f32 	%f65, %f63, %f61, %f58;
	fma.rn.f32 	%f66, %f63, %f62, %f59;
	add.s32 	%r53, %r40, 3;
	min.s32 	%r54, %r53, %r5;
	max.s32 	%r55, %r54, 0;
	add.s32 	%r56, %r55, %r12;
	mul.wide.s32 	%rd14, %r56, 3;
	add.s64 	%rd15, %rd2, %rd14;
	ld.global.u8 	%rs10, [%rd15];
	cvt.rn.f32.u16 	%f67, %rs10;
	ld.global.u8 	%rs11, [%rd15+1];
	cvt.rn.f32.u16 	%f68, %rs11;
	ld.global.u8 	%rs12, [%rd15+2];
	cvt.rn.f32.u16 	%f69, %rs12;
	ld.global.f32 	%f70, [%rd9+12];
	fma.rn.f32 	%f71, %f70, %f67, %f64;
	fma.rn.f32 	%f72, %f70, %f68, %f65;
	fma.rn.f32 	%f73, %f70, %f69, %f66;
	add.s32 	%r57, %r40, 4;
	min.s32 	%r58, %r57, %r5;
	max.s32 	%r59, %r58, 0;
	add.s32 	%r60, %r59, %r12;
	mul.wide.s32 	%rd16, %r60, 3;
	add.s64 	%rd17, %rd2, %rd16;
	ld.global.u8 	%rs13, [%rd17];
	cvt.rn.f32.u16 	%f74, %rs13;
	ld.global.u8 	%rs14, [%rd17+1];
	cvt.rn.f32.u16 	%f75, %rs14;
	ld.global.u8 	%rs15, [%rd17+2];
	cvt.rn.f32.u16 	%f76, %rs15;
	ld.global.f32 	%f77, [%rd9+16];
	fma.rn.f32 	%f78, %f77, %f74, %f71;
	fma.rn.f32 	%f79, %f77, %f75, %f72;
	fma.rn.f32 	%f80, %f77, %f76, %f73;
	add.s32 	%r61, %r40, 5;
	min.s32 	%r62, %r61, %r5;
	max.s32 	%r63, %r62, 0;
	add.s32 	%r64, %r63, %r12;
	mul.wide.s32 	%rd18, %r64, 3;
	add.s64 	%rd19, %rd2, %rd18;
	ld.global.u8 	%rs16, [%rd19];
	cvt.rn.f32.u16 	%f81, %rs16;
	ld.global.u8 	%rs17, [%rd19+1];
	cvt.rn.f32.u16 	%f82, %rs17;
	ld.global.u8 	%rs18, [%rd19+2];
	cvt.rn.f32.u16 	%f83, %rs18;
	ld.global.f32 	%f84, [%rd9+20];
	fma.rn.f32 	%f85, %f84, %f81, %f78;
	fma.rn.f32 	%f86, %f84, %f82, %f79;
	fma.rn.f32 	%f87, %f84, %f83, %f80;
	add.s32 	%r65, %r40, 6;
	min.s32 	%r66, %r65, %r5;
	max.s32 	%r67, %r66, 0;
	add.s32 	%r68, %r67, %r12;
	mul.wide.s32 	%rd20, %r68, 3;
	add.s64 	%rd21, %rd2, %rd20;
	ld.global.u8 	%rs19, [%rd21];
	cvt.rn.f32.u16 	%f88, %rs19;
	ld.global.u8 	%rs20, [%rd21+1];
	cvt.rn.f32.u16 	%f89, %rs20;
	ld.global.u8 	%rs21, [%rd21+2];
	cvt.rn.f32.u16 	%f90, %rs21;
	ld.global.f32 	%f91, [%rd9+24];
	fma.rn.f32 	%f92, %f91, %f88, %f85;
	fma.rn.f32 	%f93, %f91, %f89, %f86;
	fma.rn.f32 	%f94, %f91, %f90, %f87;
	add.s32 	%r69, %r40, 7;
	min.s32 	%r70, %r69, %r5;
	max.s32 	%r71, %r70, 0;
	add.s32 	%r72, %r71, %r12;
	mul.wide.s32 	%rd22, %r72, 3;
	add.s64 	%rd23, %rd2, %rd22;
	ld.global.u8 	%rs22, [%rd23];
	cvt.rn.f32.u16 	%f95, %rs22;
	ld.global.u8 	%rs23, [%rd23+1];
	cvt.rn.f32.u16 	%f96, %rs23;
	ld.global.u8 	%rs24, [%rd23+2];
	cvt.rn.f32.u16 	%f97, %rs24;
	ld.global.f32 	%f98, [%rd9+28];
	fma.rn.f32 	%f165, %f98, %f95, %f92;
	fma.rn.f32 	%f166, %f98, %f96, %f93;
	fma.rn.f32 	%f167, %f98, %f97, %f94;
	add.s32 	%r110, %r110, 8;
	setp.ne.s32 	%p6, %r110, %r8;
	mov.u32 	%r112, %r8;
	@%p6 bra 	$L__BB0_5;
$L__BB0_6:
	setp.eq.s32 	%p7, %r6, 0;
	@%p7 bra 	$L__BB0_14;
	add.s32 	%r73, %r6, -1;
	setp.lt.u32 	%p8, %r73, 3;
	@%p8 bra 	$L__BB0_9;
	add.s32 	%r74, %r4, %r112;
	min.s32 	%r75, %r74, %r5;
	max.s32 	%r76, %r75, 0;
	add.s32 	%r77, %r112, %r11;
	add.s32 	%r78, %r76, %r12;
	mul.wide.s32 	%rd24, %r78, 3;
	add.s64 	%rd25, %rd2, %rd24;
	ld.global.u8 	%rs25, [%rd25];
	cvt.rn.f32.u16 	%f100, %rs25;
	ld.global.u8 	%rs26, [%rd25+1];
	cvt.rn.f32.u16 	%f101, %rs26;
	ld.global.u8 	%rs27, [%rd25+2];
	cvt.rn.f32.u16 	%f102, %rs27;
	mul.wide.u32 	%rd26, %r77, 4;
	add.s64 	%rd27, %rd1, %rd26;
	ld.global.f32 	%f103, [%rd27];
	fma.rn.f32 	%f104, %f103, %f100, %f165;
	fma.rn.f32 	%f105, %f103, %f101, %f166;
	fma.rn.f32 	%f106, %f103, %f102, %f167;
	add.s32 	%r79, %r74, 1;
	min.s32 	%r80, %r79, %r5;
	max.s32 	%r81, %r80, 0;
	add.s32 	%r82, %r81, %r12;
	mul.wide.s32 	%rd28, %r82, 3;
	add.s64 	%rd29, %rd2, %rd28;
	ld.global.u8 	%rs28, [%rd29];
	cvt.rn.f32.u16 	%f107, %rs28;
	ld.global.u8 	%rs29, [%rd29+1];
	cvt.rn.f32.u16 	%f108, %rs29;
	ld.global.u8 	%rs30, [%rd29+2];
	cvt.rn.f32.u16 	%f109, %rs30;
	cvt.u64.u32 	%rd30, %r11;
	cvt.u64.u32 	%rd31, %r112;
	add.s64 	%rd32, %rd31, %rd30;
	shl.b64 	%rd33, %rd32, 2;
	add.s64 	%rd34, %rd1, %rd33;
	ld.global.f32 	%f110, [%rd34+4];
	fma.rn.f32 	%f111, %f110, %f107, %f104;
	fma.rn.f32 	%f112, %f110, %f108, %f105;
	fma.rn.f32 	%f113, %f110, %f109, %f106;
	add.s32 	%r83, %r74, 2;
	min.s32 	%r84, %r83, %r5;
	max.s32 	%r85, %r84, 0;
	add.s32 	%r86, %r85, %r12;
	mul.wide.s32 	%rd35, %r86, 3;
	add.s64 	%rd36, %rd2, %rd35;
	ld.global.u8 	%rs31, [%rd36];
	cvt.rn.f32.u16 	%f114, %rs31;
	ld.global.u8 	%rs32, [%rd36+1];
	cvt.rn.f32.u16 	%f115, %rs32;
	ld.global.u8 	%rs33, [%rd36+2];
	cvt.rn.f32.u16 	%f116, %rs33;
	ld.global.f32 	%f117, [%rd34+8];
	fma.rn.f32 	%f118, %f117, %f114, %f111;
	fma.rn.f32 	%f119, %f117, %f115, %f112;
	fma.rn.f32 	%f120, %f117, %f116, %f113;
	add.s32 	%r87, %r74, 3;
	min.s32 	%r88, %r87, %r5;
	max.s32 	%r89, %r88, 0;
	add.s32 	%r90, %r89, %r12;
	mul.wide.s32 	%rd37, %r90, 3;
	add.s64 	%rd38, %rd2, %rd37;
	ld.global.u8 	%rs34, [%rd38];
	cvt.rn.f32.u16 	%f121, %rs34;
	ld.global.u8 	%rs35, [%rd38+1];
	cvt.rn.f32.u16 	%f122, %rs35;
	ld.global.u8 	%rs36, [%rd38+2];
	cvt.rn.f32.u16 	%f123, %rs36;
	ld.global.f32 	%f124, [%rd34+12];
	fma.rn.f32 	%f165, %f124, %f121, %f118;
	fma.rn.f32 	%f166, %f124, %f122, %f119;
	fma.rn.f32 	%f167, %f124, %f123, %f120;
	add.s32 	%r112, %r112, 4;
$L__BB0_9:
	setp.eq.s32 	%p9, %r7, 0;
	@%p9 bra 	$L__BB0_14;
	setp.eq.s32 	%p10, %r7, 1;
	@%p10 bra 	$L__BB0_12;
	add.s32 	%r91, %r4, %r112;
	min.s32 	%r92, %r91, %r5;
	max.s32 	%r93, %r92, 0;
	add.s32 	%r94, %r112, %r11;
	add.s32 	%r95, %r93, %r12;
	mul.wide.s32 	%rd39, %r95, 3;
	add.s64 	%rd40, %rd2, %rd39;
	ld.global.u8 	%rs37, [%rd40];
	cvt.rn.f32.u16 	%f126, %rs37;
	ld.global.u8 	%rs38, [%rd40+1];
	cvt.rn.f32.u16 	%f127, %rs38;
	ld.global.u8 	%rs39, [%rd40+2];
	cvt.rn.f32.u16 	%f128, %rs39;
	mul.wide.u32 	%rd41, %r94, 4;
	add.s64 	%rd42, %rd1, %rd41;
	ld.global.f32 	%f129, [%rd42];
	fma.rn.f32 	%f130, %f129, %f126, %f165;
	fma.rn.f32 	%f131, %f129, %f127, %f166;
	fma.rn.f32 	%f132, %f129, %f128, %f167;
	add.s32 	%r96, %r91, 1;
	min.s32 	%r97, %r96, %r5;
	max.s32 	%r98, %r97, 0;
	add.s32 	%r99, %r98, %r12;
	mul.wide.s32 	%rd43, %r99, 3;
	add.s64 	%rd44, %rd2, %rd43;
	ld.global.u8 	%rs40, [%rd44];
	cvt.rn.f32.u16 	%f133, %rs40;
	ld.global.u8 	%rs41, [%rd44+1];
	cvt.rn.f32.u16 	%f134, %rs41;
	ld.global.u8 	%rs42, [%rd44+2];
	cvt.rn.f32.u16 	%f135, %rs42;
	cvt.u64.u32 	%rd45, %r11;
	cvt.u64.u32 	%rd46, %r112;
	add.s64 	%rd47, %rd46, %rd45;
	shl.b64 	%rd48, %rd47, 2;
	add.s64 	%rd49, %rd1, %rd48;
	ld.global.f32 	%f136, [%rd49+4];
	fma.rn.f32 	%f165, %f136, %f133, %f130;
	fma.rn.f32 	%f166, %f136, %f134, %f131;
	fma.rn.f32 	%f167, %f136, %f135, %f132;
	add.s32 	%r112, %r112, 2;
$L__BB0_12:
	setp.eq.s32 	%p11, %r9, 0;
	@%p11 bra 	$L__BB0_14;
	add.s32 	%r100, %r4, %r112;
	min.s32 	%r101, %r100, %r5;
	max.s32 	%r102, %r101, 0;
	add.s32 	%r103, %r112, %r11;
	add.s32 	%r104, %r102, %r12;
	mul.wide.s32 	%rd50, %r104, 3;
	add.s64 	%rd51, %rd2, %rd50;
	ld.global.u8 	%rs43, [%rd51];
	cvt.rn.f32.u16 	%f137, %rs43;
	ld.global.u8 	%rs44, [%rd51+1];
	cvt.rn.f32.u16 	%f138, %rs44;
	ld.global.u8 	%rs45, [%rd51+2];
	cvt.rn.f32.u16 	%f139, %rs45;
	mul.wide.u32 	%rd52, %r103, 4;
	add.s64 	%rd53, %rd1, %rd52;
	ld.global.f32 	%f140, [%rd53];
	fma.rn.f32 	%f165, %f140, %f137, %f165;
	fma.rn.f32 	%f166, %f140, %f138, %f166;
	fma.rn.f32 	%f167, %f140, %f139, %f167;
$L__BB0_14:
	add.s32 	%r109, %r109, 1;
	setp.ne.s32 	%p12, %r109, %r23;
	@%p12 bra 	$L__BB0_3;
$L__BB0_15:
	ld.param.u64 	%rd57, [_Z14blurImgKernel1P6uchar3iiPfiS0__param_5];
	mad.lo.s32 	%r105, %r21, %r31, %r1;
	cvt.rzi.u32.f32 	%r106, %f165;
	cvt.rzi.u32.f32 	%r107, %f166;
	cvt.rzi.u32.f32 	%r108, %f167;
	cvta.to.global.u64 	%rd54, %rd57;
	mul.wide.s32 	%rd55, %r105, 3;
	add.s64 	%rd56, %rd54, %rd55;
	st.global.u8 	[%rd56], %r106;
	st.global.u8 	[%rd56+1], %r107;
	st.global.u8 	[%rd56+2], %r108;
$L__BB0_16:
	ret;

}
	// .globl	_Z14blurImgKernel2P6uchar3iiPfiS0_
.visible .entry _Z14blurImgKernel2P6uchar3iiPfiS0_(
	.param .u64 .ptr .align 1 _Z14blurImgKernel2P6uchar3iiPfiS0__param_0,
	.param .u32 _Z14blurImgKernel2P6uchar3iiPfiS0__param_1,
	.param .u32 _Z14blurImgKernel2P6uchar3iiPfiS0__param_2,
	.param .u64 .ptr .align 1 _Z14blurImgKernel2P6uchar3iiPfiS0__param_3,
	.param .u32 _Z14blurImgKernel2P6uchar3iiPfiS0__param_4,
	.param .u64 .ptr .align 1 _Z14blurImgKernel2P6uchar3iiPfiS0__param_5
)
{
	.reg .pred 	%p<11>;
	.reg .b16 	%rs<43>;
	.reg .b32 	%r<84>;
	.reg .b32 	%f<102>;
	.reg .b64 	%rd<41>;

	ld.param.u64 	%rd7, [_Z14blurImgKernel2P6uchar3iiPfiS0__param_0];
	ld.param.u32 	%r27, [_Z14blurImgKernel2P6uchar3iiPfiS0__param_1];
	ld.param.u32 	%r30, [_Z14blurImgKernel2P6uchar3iiPfiS0__param_2];
	ld.param.u64 	%rd8, [_Z14blurImgKernel2P6uchar3iiPfiS0__param_3];
	ld.param.u32 	%r29, [_Z14blurImgKernel2P6uchar3iiPfiS0__param_4];
	cvta.to.global.u64 	%rd1, %rd8;
	cvta.to.global.u64 	%rd2, %rd7;
	mov.u32 	%r31, %tid.x;
	mov.u32 	%r32, %ctaid.x;
	mov.u32 	%r33, %ntid.x;
	mad.lo.s32 	%r1, %r32, %r33, %r31;
	mov.u32 	%r34, %tid.y;
	mov.u32 	%r35, %ctaid.y;
	mov.u32 	%r36, %ntid.y;
	mad.lo.s32 	%r37, %r35, %r36, %r34;
	mad.lo.s32 	%r3, %r34, %r33, %r31;
	setp.ge.s32 	%p1, %r1, %r27;
	setp.ge.s32 	%p2, %r37, %r30;
	or.pred  	%p3, %p1, %p2;
	@%p3 bra 	$L__BB1_13;
	setp.lt.s32 	%p4, %r29, 1;
	mov.f32 	%f96, 0f00000000;
	mov.f32 	%f97, %f96;
	mov.f32 	%f98, %f96;
	@%p4 bra 	$L__BB1_12;
	shr.u32 	%r39, %r29, 1;
	sub.s32 	%r4, %r37, %r39;
	sub.s32 	%r5, %r1, %r39;
	add.s32 	%r6, %r30, -1;
	add.s32 	%r7, %r27, -1;
	mov.u32 	%r40, s_inPixels;
	mad.lo.s32 	%r8, %r3, 3, %r40;
	and.b32  	%r9, %r29, 3;
	and.b32  	%r10, %r29, 2147483644;
	and.b32  	%r11, %r29, 1;
	neg.s32 	%r12, %r10;
	add.s32 	%r13, %r5, 3;
	mov.f32 	%f98, 0f00000000;
	mov.b32 	%r78, 0;
	mov.f32 	%f97, %f98;
	mov.f32 	%f96, %f98;
$L__BB1_3:
	setp.lt.u32 	%p5, %r29, 4;
	add.s32 	%r42, %r4, %r78;
	min.s32 	%r43, %r42, %r6;
	max.s32 	%r44, %r43, 0;
	mul.lo.s32 	%r15, %r44, %r27;
	mul.lo.s32 	%r16, %r78, %r29;
	mov.b32 	%r83, 0;
	@%p5 bra 	$L__BB1_6;
	mul.wide.u32 	%rd9, %r16, 4;
	add.s64 	%rd10, %rd1, %rd9;
	add.s64 	%rd40, %rd10, 8;
	mov.u32 	%r79, %r13;
	mov.u32 	%r80, %r16;
	mov.u32 	%r81, %r12;
$L__BB1_5:
	.pragma "nounroll";
	add.s32 	%r45, %r79, -2;
	add.s32 	%r46, %r79, -3;
	min.s32 	%r47, %r46, %r7;
	max.s32 	%r48, %r47, 0;
	add.s32 	%r49, %r48, %r15;
	mul.wide.s32 	%rd11, %r49, 3;
	add.s64 	%rd12, %rd2, %rd11;
	ld.global.u8 	%rs1, [%rd12];
	ld.global.u8 	%rs2, [%rd12+1];
	ld.global.u8 	%rs3, [%rd12+2];
	st.shared.u8 	[%r8], %rs1;
	st.shared.u8 	[%r8+1], %rs2;
	st.shared.u8 	[%r8+2], %rs3;
	bar.sync 	0;
	ld.shared.u8 	%rs4, [%r8];
	cvt.rn.f32.u16 	%f37, %rs4;
	ld.shared.u8 	%rs5, [%r8+1];
	cvt.rn.f32.u16 	%f38, %rs5;
	ld.shared.u8 	%rs6, [%r8+2];
	cvt.rn.f32.u16 	%f39, %rs6;
	mul.wide.u32 	%rd13, %r80, 4;
	add.s64 	%rd14, %rd1, %rd13;
	ld.global.f32 	%f40, [%rd14];
	fma.rn.f32 	%f41, %f40, %f37, %f96;
	fma.rn.f32 	%f42, %f40, %f38, %f97;
	fma.rn.f32 	%f43, %f40, %f39, %f98;
	bar.sync 	0;
	min.s32 	%r50, %r45, %r7;
	max.s32 	%r51, %r50, 0;
	add.s32 	%r52, %r51, %r15;
	mul.wide.s32 	%rd15, %r52, 3;
	add.s64 	%rd16, %rd2, %rd15;
	ld.global.u8 	%rs7, [%rd16];
	ld.global.u8 	%rs8, [%rd16+1];
	ld.global.u8 	%rs9, [%rd16+2];
	st.shared.u8 	[%r8], %rs7;
	st.shared.u8 	[%r8+1], %rs8;
	st.shared.u8 	[%r8+2], %rs9;
	bar.sync 	0;
	ld.shared.u8 	%rs10, [%r8];
	cvt.rn.f32.u16 	%f44, %rs10;
	ld.shared.u8 	%rs11, [%r8+1];
	cvt.rn.f32.u16 	%f45, %rs11;
	ld.shared.u8 	%rs12, [%r8+2];
	cvt.rn.f32.u16 	%f46, %rs12;
	ld.global.f32 	%f47, [%rd40+-4];
	fma.rn.f32 	%f48, %f47, %f44, %f41;
	fma.rn.f32 	%f49, %f47, %f45, %f42;
	fma.rn.f32 	%f50, %f47, %f46, %f43;
	bar.sync 	0;
	add.s32 	%r53, %r79, -1;
	min.s32 	%r54, %r53, %r7;
	max.s32 	%r55, %r54, 0;
	add.s32 	%r56, %r55, %r15;
	mul.wide.s32 	%rd17, %r56, 3;
	add.s64 	%rd18, %rd2, %rd17;
	ld.global.u8 	%rs13, [%rd18];
	ld.global.u8 	%rs14, [%rd18+1];
	ld.global.u8 	%rs15, [%rd18+2];
	st.shared.u8 	[%r8], %rs13;
	st.shared.u8 	[%r8+1], %rs14;
	st.shared.u8 	[%r8+2], %rs15;
	bar.sync 	0;
	ld.shared.u8 	%rs16, [%r8];
	cvt.rn.f32.u16 	%f51, %rs16;
	ld.shared.u8 	%rs17, [%r8+1];
	cvt.rn.f32.u16 	%f52, %rs17;
	ld.shared.u8 	%rs18, [%r8+2];
	cvt.rn.f32.u16 	%f53, %rs18;
	ld.global.f32 	%f54, [%rd40];
	fma.rn.f32 	%f55, %f54, %f51, %f48;
	fma.rn.f32 	%f56, %f54, %f52, %f49;
	fma.rn.f32 	%f57, %f54, %f53, %f50;
	bar.sync 	0;
	min.s32 	%r57, %r79, %r7;
	max.s32 	%r58, %r57, 0;
	add.s32 	%r59, %r58, %r15;
	mul.wide.s32 	%rd19, %r59, 3;
	add.s64 	%rd20, %rd2, %rd19;
	ld.global.u8 	%rs19, [%rd20];
	ld.global.u8 	%rs20, [%rd20+1];
	ld.global.u8 	%rs21, [%rd20+2];
	st.shared.u8 	[%r8], %rs19;
	st.shared.u8 	[%r8+1], %rs20;
	st.shared.u8 	[%r8+2], %rs21;
	bar.sync 	0;
	ld.shared.u8 	%rs22, [%r8];
	cvt.rn.f32.u16 	%f58, %rs22;
	ld.shared.u8 	%rs23, [%r8+1];
	cvt.rn.f32.u16 	%f59, %rs23;
	ld.shared.u8 	%rs24, [%r8+2];
	cvt.rn.f32.u16 	%f60, %rs24;
	ld.global.f32 	%f61, [%rd40+4];
	fma.rn.f32 	%f96, %f61, %f58, %f55;
	fma.rn.f32 	%f97, %f61, %f59, %f56;
	fma.rn.f32 	%f98, %f61, %f60, %f57;
	bar.sync 	0;
	add.s32 	%r81, %r81, 4;
	add.s64 	%rd40, %rd40, 16;
	add.s32 	%r80, %r80, 4;
	add.s32 	%r79, %r79, 4;
	setp.ne.s32 	%p6, %r81, 0;
	mov.u32 	%r83, %r10;
	@%p6 bra 	$L__BB1_5;
$L__BB1_6:
	setp.eq.s32 	%p7, %r9, 0;
	@%p7 bra 	$L__BB1_11;
	setp.eq.s32 	%p8, %r9, 1;
	@%p8 bra 	$L__BB1_9;
	add.s32 	%r60, %r5, %r83;
	min.s32 	%r61, %r60, %r7;
	max.s32 	%r62, %r61, 0;
	add.s32 	%r63, %r62, %r15;
	mul.wide.s32 	%rd21, %r63, 3;
	add.s64 	%rd22, %rd2, %rd21;
	ld.global.u8 	%rs25, [%rd22];
	ld.global.u8 	%rs26, [%rd22+1];
	ld.global.u8 	%rs27, [%rd22+2];
	st.shared.u8 	[%r8], %rs25;
	st.shared.u8 	[%r8+1], %rs26;
	st.shared.u8 	[%r8+2], %rs27;
	bar.sync 	0;
	ld.shared.u8 	%rs28, [%r8];
	cvt.rn.f32.u16 	%f63, %rs28;
	ld.shared.u8 	%rs29, [%r8+1];
	cvt.rn.f32.u16 	%f64, %rs29;
	ld.shared.u8 	%rs30, [%r8+2];
	cvt.rn.f32.u16 	%f65, %rs30;
	add.s32 	%r64, %r83, %r16;
	mul.wide.u32 	%rd23, %r64, 4;
	add.s64 	%rd24, %rd1, %rd23;
	ld.global.f32 	%f66, [%rd24];
	fma.rn.f32 	%f67, %f66, %f63, %f96;
	fma.rn.f32 	%f68, %f66, %f64, %f97;
	fma.rn.f32 	%f69, %f66, %f65, %f98;
	bar.sync 	0;
	add.s32 	%r65, %r60, 1;
	min.s32 	%r66, %r65, %r7;
	max.s32 	%r67, %r66, 0;
	add.s32 	%r68, %r67, %r15;
	mul.wide.s32 	%rd25, %r68, 3;
	add.s64 	%rd26, %rd2, %rd25;
	ld.global.u8 	%rs31, [%rd26];
	ld.global.u8 	%rs32, [%rd26+1];
	ld.global.u8 	%rs33, [%rd26+2];
	st.shared.u8 	[%r8], %rs31;
	st.shared.u8 	[%r8+1], %rs32;
	st.shared.u8 	[%r8+2], %rs33;
	bar.sync 	0;
	ld.shared.u8 	%rs34, [%r8];
	cvt.rn.f32.u16 	%f70, %rs34;
	ld.shared.u8 	%rs35, [%r8+1];
	cvt.rn.f32.u16 	%f71, %rs35;
	ld.shared.u8 	%rs36, [%r8+2];
	cvt.rn.f32.u16 	%f72, %rs36;
	cvt.u64.u32 	%rd27, %r16;
	cvt.u64.u32 	%rd28, %r83;
	add.s64 	%rd29, %rd28, %rd27;
	shl.b64 	%rd30, %rd29, 2;
	add.s64 	%rd31, %rd1, %rd30;
	ld.global.f32 	%f73, [%rd31+4];
	fma.rn.f32 	%f96, %f73, %f70, %f67;
	fma.rn.f32 	%f97, %f73, %f71, %f68;
	fma.rn.f32 	%f98, %f73, %f72, %f69;
	bar.sync 	0;
	add.s32 	%r83, %r83, 2;
$L__BB1_9:
	setp.eq.s32 	%p9, %r11, 0;
	@%p9 bra 	$L__BB1_11;
	add.s32 	%r69, %r5, %r83;
	min.s32 	%r70, %r69, %r7;
	max.s32 	%r71, %r70, 0;
	add.s32 	%r72, %r71, %r15;
	mul.wide.s32 	%rd32, %r72, 3;
	add.s64 	%rd33, %rd2, %rd32;
	ld.global.u8 	%rs37, [%rd33];
	ld.global.u8 	%rs38, [%rd33+1];
	ld.global.u8 	%rs39, [%rd33+2];
	st.shared.u8 	[%r8], %rs37;
	st.shared.u8 	[%r8+1], %rs38;
	st.shared.u8 	[%r8+2], %rs39;
	bar.sync 	0;
	ld.shared.u8 	%rs40, [%r8];
	cvt.rn.f32.u16 	%f74, %rs40;
	ld.shared.u8 	%rs41, [%r8+1];
	cvt.rn.f32.u16 	%f75, %rs41;
	ld.shared.u8 	%rs42, [%r8+2];
	cvt.rn.f32.u16 	%f76, %rs42;
	add.s32 	%r73, %r83, %r16;
	mul.wide.u32 	%rd34, %r73, 4;
	add.s64 	%rd35, %rd1, %rd34;
	ld.global.f32 	%f77, [%rd35];
	fma.rn.f32 	%f96, %f77, %f74, %f96;
	fma.rn.f32 	%f97, %f77, %f75, %f97;
	fma.rn.f32 	%f98, %f77, %f76, %f98;
	bar.sync 	0;
$L__BB1_11:
	add.s32 	%r78, %r78, 1;
	setp.ne.s32 	%p10, %r78, %r29;
	@%p10 bra 	$L__BB1_3;
$L__BB1_12:
	ld.param.u64 	%rd39, [_Z14blurImgKernel2P6uchar3iiPfiS0__param_5];
	mad.lo.s32 	%r74, %r27, %r37, %r1;
	cvt.rzi.u32.f32 	%r75, %f96;
	cvt.rzi.u32.f32 	%r76, %f97;
	cvt.rzi.u32.f32 	%r77, %f98;
	cvta.to.global.u64 	%rd36, %rd39;
	mul.wide.s32 	%rd37, %r74, 3;
	add.s64 	%rd38, %rd36, %rd37;
	st.global.u8 	[%rd38], %r75;
	st.global.u8 	[%rd38+1], %r76;
	st.global.u8 	[%rd38+2], %r77;
$L__BB1_13:
	ret;

}
	// .globl	_Z14blurImgKernel3P6uchar3iiiS0_
.visible .entry _Z14blurImgKernel3P6uchar3iiiS0_(
	.param .u64 .ptr .align 1 _Z14blurImgKernel3P6uchar3iiiS0__param_0,
	.param .u32 _Z14blurImgKernel3P6uchar3iiiS0__param_1,
	.param .u32 _Z14blurImgKernel3P6uchar3iiiS0__param_2,
	.param .u32 _Z14blurImgKernel3P6uchar3iiiS0__param_3,
	.param .u64 .ptr .align 1 _Z14blurImgKernel3P6uchar3iiiS0__param_4
)
{
	.reg .pred 	%p<12>;
	.reg .b16 	%rs<43>;
	.reg .b32 	%r<86>;
	.reg .b32 	%f<102>;
	.reg .b64 	%rd<43>;

	ld.param.u64 	%rd6, [_Z14blurImgKernel3P6uchar3iiiS0__param_0];
	ld.param.u32 	%r23, [_Z14blurImgKernel3P6uchar3iiiS0__param_1];
	ld.param.u32 	%r26, [_Z14blurImgKernel3P6uchar3iiiS0__param_2];
	ld.param.u32 	%r25, [_Z14blurImgKernel3P6uchar3iiiS0__param_3];
	cvta.to.global.u64 	%rd1, %rd6;
	mov.u32 	%r27, %tid.x;
	mov.u32 	%r28, %ctaid.x;
	mov.u32 	%r29, %ntid.x;
	mad.lo.s32 	%r1, %r28, %r29, %r27;
	mov.u32 	%r30, %tid.y;
	mov.u32 	%r31, %ctaid.y;
	mov.u32 	%r32, %ntid.y;
	mad.lo.s32 	%r33, %r31, %r32, %r30;
	mad.lo.s32 	%r3, %r30, %r29, %r27;
	setp.ge.s32 	%p1, %r1, %r23;
	setp.ge.s32 	%p2, %r33, %r26;
	or.pred  	%p3, %p1, %p2;
	@%p3 bra 	$L__BB2_13;
	setp.lt.s32 	%p4, %r25, 1;
	mov.f32 	%f96, 0f00000000;
	mov.f32 	%f97, %f96;
	mov.f32 	%f98, %f96;
	@%p4 bra 	$L__BB2_12;
	shr.u32 	%r35, %r25, 1;
	sub.s32 	%r4, %r1, %r35;
	add.s32 	%r5, %r23, -1;
	mov.u32 	%r36, s_inPixels;
	mad.lo.s32 	%r6, %r3, 3, %r36;
	and.b32  	%r37, %r25, 2147483644;
	neg.s32 	%r7, %r37;
	add.s32 	%r8, %r4, 3;
	mov.f32 	%f98, 0f00000000;
	mov.b32 	%r80, 0;
	mov.u64 	%rd36, dc_filter;
	mov.f32 	%f97, %f98;
	mov.f32 	%f96, %f98;
$L__BB2_3:
	setp.lt.u32 	%p5, %r25, 4;
	shr.u32 	%r39, %r25, 1;
	sub.s32 	%r40, %r33, %r39;
	add.s32 	%r41, %r40, %r80;
	add.s32 	%r42, %r26, -1;
	min.s32 	%r43, %r41, %r42;
	max.s32 	%r44, %r43, 0;
	mul.lo.s32 	%r10, %r44, %r23;
	mul.lo.s32 	%r11, %r80, %r25;
	mov.b32 	%r85, 0;
	@%p5 bra 	$L__BB2_6;
	mul.wide.u32 	%rd7, %r11, 4;
	add.s64 	%rd9, %rd36, %rd7;
	add.s64 	%rd42, %rd9, 8;
	mov.u32 	%r81, %r8;
	mov.u32 	%r82, %r11;
	mov.u32 	%r83, %r7;
$L__BB2_5:
	.pragma "nounroll";
	and.b32  	%r85, %r25, 2147483644;
	add.s32 	%r45, %r81, -2;
	add.s32 	%r46, %r81, -3;
	min.s32 	%r47, %r46, %r5;
	max.s32 	%r48, %r47, 0;
	add.s32 	%r49, %r48, %r10;
	mul.wide.s32 	%rd10, %r49, 3;
	add.s64 	%rd11, %rd1, %rd10;
	ld.global.u8 	%rs1, [%rd11];
	ld.global.u8 	%rs2, [%rd11+1];
	ld.global.u8 	%rs3, [%rd11+2];
	st.shared.u8 	[%r6], %rs1;
	st.shared.u8 	[%r6+1], %rs2;
	st.shared.u8 	[%r6+2], %rs3;
	bar.sync 	0;
	ld.shared.u8 	%rs4, [%r6];
	cvt.rn.f32.u16 	%f37, %rs4;
	ld.shared.u8 	%rs5, [%r6+1];
	cvt.rn.f32.u16 	%f38, %rs5;
	ld.shared.u8 	%rs6, [%r6+2];
	cvt.rn.f32.u16 	%f39, %rs6;
	mul.wide.u32 	%rd12, %r82, 4;
	add.s64 	%rd14, %rd36, %rd12;
	ld.const.f32 	%f40, [%rd14];
	fma.rn.f32 	%f41, %f40, %f37, %f96;
	fma.rn.f32 	%f42, %f40, %f38, %f97;
	fma.rn.f32 	%f43, %f40, %f39, %f98;
	bar.sync 	0;
	min.s32 	%r50, %r45, %r5;
	max.s32 	%r51, %r50, 0;
	add.s32 	%r52, %r51, %r10;
	mul.wide.s32 	%rd15, %r52, 3;
	add.s64 	%rd16, %rd1, %rd15;
	ld.global.u8 	%rs7, [%rd16];
	ld.global.u8 	%rs8, [%rd16+1];
	ld.global.u8 	%rs9, [%rd16+2];
	st.shared.u8 	[%r6], %rs7;
	st.shared.u8 	[%r6+1], %rs8;
	st.shared.u8 	[%r6+2], %rs9;
	bar.sync 	0;
	ld.shared.u8 	%rs10, [%r6];
	cvt.rn.f32.u16 	%f44, %rs10;
	ld.shared.u8 	%rs11, [%r6+1];
	cvt.rn.f32.u16 	%f45, %rs11;
	ld.shared.u8 	%rs12, [%r6+2];
	cvt.rn.f32.u16 	%f46, %rs12;
	ld.const.f32 	%f47, [%rd42+-4];
	fma.rn.f32 	%f48, %f47, %f44, %f41;
	fma.rn.f32 	%f49, %f47, %f45, %f42;
	fma.rn.f32 	%f50, %f47, %f46, %f43;
	bar.sync 	0;
	add.s32 	%r53, %r81, -1;
	min.s32 	%r54, %r53, %r5;
	max.s32 	%r55, %r54, 0;
	add.s32 	%r56, %r55, %r10;
	mul.wide.s32 	%rd17, %r56, 3;
	add.s64 	%rd18, %rd1, %rd17;
	ld.global.u8 	%rs13, [%rd18];
	ld.global.u8 	%rs14, [%rd18+1];
	ld.global.u8 	%rs15, [%rd18+2];
	st.shared.u8 	[%r6], %rs13;
	st.shared.u8 	[%r6+1], %rs14;
	st.shared.u8 	[%r6+2], %rs15;
	bar.sync 	0;
	ld.shared.u8 	%rs16, [%r6];
	cvt.rn.f32.u16 	%f51, %rs16;
	ld.shared.u8 	%rs17, [%r6+1];
	cvt.rn.f32.u16 	%f52, %rs17;
	ld.shared.u8 	%rs18, [%r6+2];
	cvt.rn.f32.u16 	%f53, %rs18;
	ld.const.f32 	%f54, [%rd42];
	fma.rn.f32 	%f55, %f54, %f51, %f48;
	fma.rn.f32 	%f56, %f54, %f52, %f49;
	fma.rn.f32 	%f57, %f54, %f53, %f50;
	bar.sync 	0;
	min.s32 	%r57, %r81, %r5;
	max.s32 	%r58, %r57, 0;
	add.s32 	%r59, %r58, %r10;
	mul.wide.s32 	%rd19, %r59, 3;
	add.s64 	%rd20, %rd1, %rd19;
	ld.global.u8 	%rs19, [%rd20];
	ld.global.u8 	%rs20, [%rd20+1];
	ld.global.u8 	%rs21, [%rd20+2];
	st.shared.u8 	[%r6], %rs19;
	st.shared.u8 	[%r6+1], %rs20;
	st.shared.u8 	[%r6+2], %rs21;
	bar.sync 	0;
	ld.shared.u8 	%rs22, [%r6];
	cvt.rn.f32.u16 	%f58, %rs22;
	ld.shared.u8 	%rs23, [%r6+1];
	cvt.rn.f32.u16 	%f59, %rs23;
	ld.shared.u8 	%rs24, [%r6+2];
	cvt.rn.f32.u16 	%f60, %rs24;
	ld.const.f32 	%f61, [%rd42+4];
	fma.rn.f32 	%f96, %f61, %f58, %f55;
	fma.rn.f32 	%f97, %f61, %f59, %f56;
	fma.rn.f32 	%f98, %f61, %f60, %f57;
	bar.sync 	0;
	add.s32 	%r83, %r83, 4;
	add.s64 	%rd42, %rd42, 16;
	add.s32 	%r82, %r82, 4;
	add.s32 	%r81, %r81, 4;
	setp.ne.s32 	%p6, %r83, 0;
	@%p6 bra 	$L__BB2_5;
$L__BB2_6:
	and.b32  	%r60, %r25, 3;
	setp.eq.s32 	%p7, %r60, 0;
	@%p7 bra 	$L__BB2_11;
	setp.eq.s32 	%p8, %r60, 1;
	@%p8 bra 	$L__BB2_9;
	add.s32 	%r61, %r4, %r85;
	min.s32 	%r62, %r61, %r5;
	max.s32 	%r63, %r62, 0;
	add.s32 	%r64, %r63, %r10;
	mul.wide.s32 	%rd21, %r64, 3;
	add.s64 	%rd22, %rd1, %rd21;
	ld.global.u8 	%rs25, [%rd22];
	ld.global.u8 	%rs26, [%rd22+1];
	ld.global.u8 	%rs27, [%rd22+2];
	st.shared.u8 	[%r6], %rs25;
	st.shared.u8 	[%r6+1], %rs26;
	st.shared.u8 	[%r6+2], %rs27;
	bar.sync 	0;
	ld.shared.u8 	%rs28, [%r6];
	cvt.rn.f32.u16 	%f63, %rs28;
	ld.shared.u8 	%rs29, [%r6+1];
	cvt.rn.f32.u16 	%f64, %rs29;
	ld.shared.u8 	%rs30, [%r6+2];
	cvt.rn.f32.u16 	%f65, %rs30;
	add.s32 	%r65, %r85, %r11;
	mul.wide.u32 	%rd23, %r65, 4;
	add.s64 	%rd25, %rd36, %rd23;
	ld.const.f32 	%f66, [%rd25];
	fma.rn.f32 	%f67, %f66, %f63, %f96;
	fma.rn.f32 	%f68, %f66, %f64, %f97;
	fma.rn.f32 	%f69, %f66, %f65, %f98;
	bar.sync 	0;
	add.s32 	%r66, %r61, 1;
	min.s32 	%r67, %r66, %r5;
	max.s32 	%r68, %r67, 0;
	add.s32 	%r69, %r68, %r10;
	mul.wide.s32 	%rd26, %r69, 3;
	add.s64 	%rd27, %rd1, %rd26;
	ld.global.u8 	%rs31, [%rd27];
	ld.global.u8 	%rs32, [%rd27+1];
	ld.global.u8 	%rs33, [%rd27+2];
	st.shared.u8 	[%r6], %rs31;
	st.shared.u8 	[%r6+1], %rs32;
	st.shared.u8 	[%r6+2], %rs33;
	bar.sync 	0;
	ld.shared.u8 	%rs34, [%r6];
	cvt.rn.f32.u16 	%f70, %rs34;
	ld.shared.u8 	%rs35, [%r6+1];
	cvt.rn.f32.u16 	%f71, %rs35;
	ld.shared.u8 	%rs36, [%r6+2];
	cvt.rn.f32.u16 	%f72, %rs36;
	cvt.u64.u32 	%rd28, %r11;
	cvt.u64.u32 	%rd29, %r85;
	add.s64 	%rd30, %rd29, %rd28;
	shl.b64 	%rd31, %rd30, 2;
	add.s64 	%rd32, %rd36, %rd31;
	ld.const.f32 	%f73, [%rd32+4];
	fma.rn.f32 	%f96, %f73, %f70, %f67;
	fma.rn.f32 	%f97, %f73, %f71, %f68;
	fma.rn.f32 	%f98, %f73, %f72, %f69;
	bar.sync 	0;
	add.s32 	%r85, %r85, 2;
$L__BB2_9:
	and.b32  	%r70, %r25, 1;
	setp.eq.b32 	%p9, %r70, 1;
	not.pred 	%p10, %p9;
	@%p10 bra 	$L__BB2_11;
	add.s32 	%r71, %r4, %r85;
	min.s32 	%r72, %r71, %r5;
	max.s32 	%r73, %r72, 0;
	add.s32 	%r74, %r73, %r10;
	mul.wide.s32 	%rd33, %r74, 3;
	add.s64 	%rd34, %rd1, %rd33;
	ld.global.u8 	%rs37, [%rd34];
	ld.global.u8 	%rs38, [%rd34+1];
	ld.global.u8 	%rs39, [%rd34+2];
	st.shared.u8 	[%r6], %rs37;
	st.shared.u8 	[%r6+1], %rs38;
	st.shared.u8 	[%r6+2], %rs39;
	bar.sync 	0;
	ld.shared.u8 	%rs40, [%r6];
	cvt.rn.f32.u16 	%f74, %rs40;
	ld.shared.u8 	%rs41, [%r6+1];
	cvt.rn.f32.u16 	%f75, %rs41;
	ld.shared.u8 	%rs42, [%r6+2];
	cvt.rn.f32.u16 	%f76, %rs42;
	add.s32 	%r75, %r85, %r11;
	mul.wide.u32 	%rd35, %r75, 4;
	add.s64 	%rd37, %rd36, %rd35;
	ld.const.f32 	%f77, [%rd37];
	fma.rn.f32 	%f96, %f77, %f74, %f96;
	fma.rn.f32 	%f97, %f77, %f75, %f97;
	fma.rn.f32 	%f98, %f77, %f76, %f98;
	bar.sync 	0;
$L__BB2_11:
	add.s32 	%r80, %r80, 1;
	setp.ne.s32 	%p11, %r80, %r25;
	@%p11 bra 	$L__BB2_3;
$L__BB2_12:
	ld.param.u64 	%rd41, [_Z14blurImgKernel3P6uchar3iiiS0__param_4];
	mad.lo.s32 	%r76, %r23, %r33, %r1;
	cvt.rzi.u32.f32 	%r77, %f96;
	cvt.rzi.u32.f32 	%r78, %f97;
	cvt.rzi.u32.f32 	%r79, %f98;
	cvta.to.global.u64 	%rd38, %rd41;
	mul.wide.s32 	%rd39, %r76, 3;
	add.s64 	%rd40, %rd38, %rd39;
	st.global.u8 	[%rd40], %r77;
	st.global.u8 	[%rd40+1], %r78;
	st.global.u8 	[%rd40+2], %r79;
$L__BB2_13:
	ret;

}


// ===== COMPILED SASS (sm_100) =====

	.target	sm_100

	.elftype	@"ET_EXEC"


//--------------------- .note.nv.tkinfo           --------------------------
	.section	.note.nv.tkinfo,"",@"SHT_NOTE"
	.sectionflags	@"SHF_NOTE_NV_TKINFO"
	.tkinfo
        /*0018*/ 	.word	0x00000002
        /*0030*/ 	.string	""
        /*0030*/ 	.string	"ptxas"
        /*0030*/ 	.string	"Cuda compilation tools, release 13.0, V13.0.88"
        /*0030*/ 	.string	"Build cuda_13.0.r13.0/compiler.36424714_0"
        /*0030*/ 	.string	"-arch sm_100 -m 64 "



//--------------------- .note.nv.cuinfo           --------------------------
	.section	.note.nv.cuinfo,"",@"SHT_NOTE"
	.sectionflags	@"SHF_NOTE_NV_CUINFO"
        /*0018*/ 	.short	0x0002
        /*001a*/ 	.short	0x0064
        /*001c*/ 	.short	0x0082
	.zero		2


//--------------------- .nv.info                  --------------------------
	.section	.nv.info,"",@"SHT_CUDA_INFO"
	.align	4


	//----- nvinfo : EIATTR_REGCOUNT
	.align		4
        /*0000*/ 	.byte	0x04, 0x2f
        /*0002*/ 	.short	(.L_2 - .L_1)
	.align		4
.L_1:
        /*0004*/ 	.word	index@(_Z14blurImgKernel1P6uchar3iiPfiS0_)
        /*0008*/ 	.word	0x00000020


	//----- nvinfo : EIATTR_FRAME_SIZE
	.align		4
.L_2:
        /*000c*/ 	.byte	0x04, 0x11
        /*000e*/ 	.short	(.L_4 - .L_3)
	.align		4
.L_3:
        /*0010*/ 	.word	index@(_Z14blurImgKernel1P6uchar3iiPfiS0_)
        /*0014*/ 	.word	0x00000000


	//----- nvinfo : EIATTR_REGCOUNT
	.align		4
.L_4:
        /*0018*/ 	.byte	0x04, 0x2f
        /*001a*/ 	.short	(.L_6 - .L_5)
	.align		4
.L_5:
        /*001c*/ 	.word	index@(_Z14blurImgKernel2P6uchar3iiPfiS0_)
        /*0020*/ 	.word	0x00000020


	//----- nvinfo : EIATTR_FRAME_SIZE
	.align		4
.L_6:
        /*0024*/ 	.byte	0x04, 0x11
        /*0026*/ 	.short	(.L_8 - .L_7)
	.align		4
.L_7:
        /*0028*/ 	.word	index@(_Z14blurImgKernel2P6uchar3iiPfiS0_)
        /*002c*/ 	.word	0x00000000


	//----- nvinfo : EIATTR_REGCOUNT
	.align		4
.L_8:
        /*0030*/ 	.byte	0x04, 0x2f
        /*0032*/ 	.short	(.L_10 - .L_9)
	.align		4
.L_9:
        /*0034*/ 	.word	index@(_Z14blurImgKernel3P6uchar3iiiS0_)
        /*0038*/ 	.word	0x00000020


	//----- nvinfo : EIATTR_FRAME_SIZE
	.align		4
.L_10:
        /*003c*/ 	.byte	0x04, 0x11
        /*003e*/ 	.short	(.L_12 - .L_11)
	.align		4
.L_11:
        /*0040*/ 	.word	index@(_Z14blurImgKernel3P6uchar3iiiS0_)
        /*0044*/ 	.word	0x00000000


	//----- nvinfo : EIATTR_MIN_STACK_SIZE
	.align		4
.L_12:
        /*0048*/ 	.byte	0x04, 0x12
        /*004a*/ 	.short	(.L_14 - .L_13)
	.align		4
.L_13:
        /*004c*/ 	.word	index@(_Z14blurImgKernel3P6uchar3iiiS0_)
        /*0050*/ 	.word	0x00000000


	//----- nvinfo : EIATTR_MIN_STACK_SIZE
	.align		4
.L_14:
        /*0054*/ 	.byte	0x04, 0x12
        /*0056*/ 	.short	(.L_16 - .L_15)
	.align		4
.L_15:
        /*0058*/ 	.word	index@(_Z14blurImgKernel2P6uchar3iiPfiS0_)
        /*005c*/ 	.word	0x00000000


	//----- nvinfo : EIATTR_MIN_STACK_SIZE
	.align		4
.L_16:
        /*0060*/ 	.byte	0x04, 0x12
        /*0062*/ 	.short	(.L_18 - .L_17)
	.align		4
.L_17:
        /*0064*/ 	.word	index@(_Z14blurImgKernel1P6uchar3iiPfiS0_)
        /*0068*/ 	.word	0x00000000
.L_18:


//--------------------- .nv.compat                --------------------------
	.section	.nv.compat,"",@"SHT_CUDA_COMPAT_INFO"
	.align	4
        /*0000*/ 	.byte	0x02, 0x09, 0x00, 0x00, 0x02, 0x02, 0x01, 0x00, 0x02, 0x05, 0x05, 0x00, 0x03, 0x07, 0x01, 0x01
        /*0010*/ 	.byte	0x02, 0x03, 0x00, 0x00, 0x02, 0x06, 0x01, 0x00, 0x04, 0x0b, 0x08, 0x00, 0x09, 0x00, 0x00, 0x00
        /*0020*/ 	.byte	0x00, 0x00, 0x00, 0x00


//--------------------- .nv.info._Z14blurImgKernel3P6uchar3iiiS0_ --------------------------
	.section	.nv.info._Z14blurImgKernel3P6uchar3iiiS0_,"",@"SHT_CUDA_INFO"
	.sectionflags	@""
	.align	4


	//----- nvinfo : EIATTR_CUDA_API_VERSION
	.align		4
        /*0000*/ 	.byte	0x04, 0x37
        /*0002*/ 	.short	(.L_20 - .L_19)
.L_19:
        /*0004*/ 	.word	0x00000082


	//----- nvinfo : EIATTR_KPARAM_INFO
	.align		4
.L_20:
        /*0008*/ 	.byte	0x04, 0x17
        /*000a*/ 	.short	(.L_22 - .L_21)
.L_21:
        /*000c*/ 	.word	0x00000000
        /*0010*/ 	.short	0x0004
        /*0012*/ 	.short	0x0018
        /*0014*/ 	.byte	0x00, 0xf5, 0x21, 0x00


	//----- nvinfo : EIATTR_KPARAM_INFO
	.align		4
.L_22:
        /*0018*/ 	.byte	0x04, 0x17
        /*001a*/ 	.short	(.L_24 - .L_23)
.L_23:
        /*001c*/ 	.word	0x00000000
        /*0020*/ 	.short	0x0003
        /*0022*/ 	.short	0x0010
        /*0024*/ 	.byte	0x00, 0xf0, 0x11, 0x00


	//----- nvinfo : EIATTR_KPARAM_INFO
	.align		4
.L_24:
        /*0028*/ 	.byte	0x04, 0x17
        /*002a*/ 	.short	(.L_26 - .L_25)
.L_25:
        /*002c*/ 	.word	0x00000000
        /*0030*/ 	.short	0x0002
        /*0032*/ 	.short	0x000c
        /*0034*/ 	.byte	0x00, 0xf0, 0x11, 0x00


	//----- nvinfo : EIATTR_KPARAM_INFO
	.align		4
.L_26:
        /*0038*/ 	.byte	0x04, 0x17
        /*003a*/ 	.short	(.L_28 - .L_27)
.L_27:
        /*003c*/ 	.word	0x00000000
        /*0040*/ 	.short	0x0001
        /*0042*/ 	.short	0x0008
        /*0044*/ 	.byte	0x00, 0xf0, 0x11, 0x00


	//----- nvinfo : EIATTR_KPARAM_INFO
	.align		4
.L_28:
        /*0048*/ 	.byte	0x04, 0x17
        /*004a*/ 	.short	(.L_30 - .L_29)
.L_29:
        /*004c*/ 	.word	0x00000000
        /*0050*/ 	.short	0x0000
        /*0052*/ 	.short	0x0000
        /*0054*/ 	.byte	0x00, 0xf5, 0x21, 0x00


	//----- nvinfo : EIATTR_SPARSE_MMA_MASK
	.align		4
.L_30:
        /*0058*/ 	.byte	0x03, 0x50
        /*005a*/ 	.short	0x0000


	//----- nvinfo : EIATTR_MAXREG_COUNT
	.align		4
        /*005c*/ 	.byte	0x03, 0x1b
        /*005e*/ 	.short	0x00ff


	//----- nvinfo : EIATTR_NUM_BARRIERS
	.align		4
        /*0060*/ 	.byte	0x02, 0x4c
        /*0062*/ 	.byte	0x01
	.zero		1


	//----- nvinfo : EIATTR_MERCURY_ISA_VERSION
	.align		4
        /*0064*/ 	.byte	0x03, 0x5f
        /*0066*/ 	.short	0x0101


	//----- nvinfo : EIATTR_VRC_CTA_INIT_COUNT
	.align		4
        /*0068*/ 	.byte	0x02, 0x4a
	.zero		1
	.zero		1


	//----- nvinfo : EIATTR_EXIT_INSTR_OFFSETS
	.align		4
        /*006c*/ 	.byte	0x04, 0x1c
        /*006e*/ 	.short	(.L_32 - .L_31)


	//   ....[0]....
.L_31:
        /*0070*/ 	.word	0x000000c0


	//   ....[1]....
        /*0074*/ 	.word	0x00000ec0


	//----- nvinfo : EIATTR_CBANK_PARAM_SIZE
	.align		4
.L_32:
        /*0078*/ 	.byte	0x03, 0x19
        /*007a*/ 	.short	0x0020


	//----- nvinfo : EIATTR_PARAM_CBANK
	.align		4
        /*007c*/ 	.byte	0x04, 0x0a
        /*007e*/ 	.short	(.L_34 - .L_33)
	.align		4
.L_33:
        /*0080*/ 	.word	index@(.nv.constant0._Z14blurImgKernel3P6uchar3iiiS0_)
        /*0084*/ 	.short	0x0380
        /*0086*/ 	.short	0x0020


	//----- nvinfo : EIATTR_SW_WAR
	.align		4
.L_34:
        /*0088*/ 	.byte	0x04, 0x36
        /*008a*/ 	.short	(.L_36 - .L_35)
.L_35:
        /*008c*/ 	.word	0x00000008
.L_36:


//--------------------- .nv.info._Z14blurImgKernel2P6uchar3iiPfiS0_ --------------------------
	.section	.nv.info._Z14blurImgKernel2P6uchar3iiPfiS0_,"",@"SHT_CUDA_INFO"
	.sectionflags	@""
	.align	4


	//----- nvinfo : EIATTR_CUDA_API_VERSION
	.align		4
        /*0000*/ 	.byte	0x04, 0x37
        /*0002*/ 	.short	(.L_38 - .L_37)
.L_37:
        /*0004*/ 	.word	0x00000082


	//----- nvinfo : EIATTR_KPARAM_INFO
	.align		4
.L_38:
        /*0008*/ 	.byte	0x04, 0x17
        /*000a*/ 	.short	(.L_40 - .L_39)
.L_39:
        /*000c*/ 	.word	0x00000000
        /*0010*/ 	.short	0x0005
        /*0012*/ 	.short	0x0020
        /*0014*/ 	.byte	0x00, 0xf5, 0x21, 0x00


	//----- nvinfo : EIATTR_KPARAM_INFO
	.align		4
.L_40:
        /*0018*/ 	.byte	0x04, 0x17
        /*001a*/ 	.short	(.L_42 - .L_41)
.L_41:
        /*001c*/ 	.word	0x00000000
        /*0020*/ 	.short	0x0004
        /*0022*/ 	.short	0x0018
        /*0024*/ 	.byte	0x00, 0xf0, 0x11, 0x00


	//----- nvinfo : EIATTR_KPARAM_INFO
	.align		4
.L_42:
        /*0028*/ 	.byte	0x04, 0x17
        /*002a*/ 	.short	(.L_44 - .L_43)
.L_43:
        /*002c*/ 	.word	0x00000000
        /*0030*/ 	.short	0x0003
        /*0032*/ 	.short	0x0010
        /*0034*/ 	.byte	0x00, 0xf5, 0x21, 0x00


	//----- nvinfo : EIATTR_KPARAM_INFO
	.align		4
.L_44:
        /*0038*/ 	.byte	0x04, 0x17
        /*003a*/ 	.short	(.L_46 - .L_45)
.L_45:
        /*003c*/ 	.word	0x00000000
        /*0040*/ 	.short	0x0002
        /*0042*/ 	.short	0x000c
        /*0044*/ 	.byte	0x00, 0xf0, 0x11, 0x00


	//----- nvinfo : EIATTR_KPARAM_INFO
	.align		4
.L_46:
        /*0048*/ 	.byte	0x04, 0x17
        /*004a*/ 	.short	(.L_48 - .L_47)
.L_47:
        /*004c*/ 	.word	0x00000000
        /*0050*/ 	.short	0x0001
        /*0052*/ 	.short	0x0008
        /*0054*/ 	.byte	0x00, 0xf0, 0x11, 0x00


	//----- nvinfo : EIATTR_KPARAM_INFO
	.align		4
.L_48:
        /*0058*/ 	.byte	0x04, 0x17
        /*005a*/ 	.short	(.L_50 - .L_49)
.L_49:
        /*005c*/ 	.word	0x00000000
        /*0060*/ 	.short	0x0000
        /*0062*/ 	.short	0x0000
        /*0064*/ 	.byte	0x00, 0xf5, 0x21, 0x00


	//----- nvinfo : EIATTR_SPARSE_MMA_MASK
	.align		4
.L_50:
        /*0068*/ 	.byte	0x03, 0x50
        /*006a*/ 	.short	0x0000


	//----- nvinfo : EIATTR_MAXREG_COUNT
	.align		4
        /*006c*/ 	.byte	0x03, 0x1b
        /*006e*/ 	.short	0x00ff


	//----- nvinfo : EIATTR_NUM_BARRIERS
	.align		4
        /*0070*/ 	.byte	0x02, 0x4c
        /*0072*/ 	.byte	0x01
	.zero		1


	//----- nvinfo : EIATTR_MERCURY_ISA_VERSION
	.align		4
        /*0074*/ 	.byte	0x03, 0x5f
        /*0076*/ 	.short	0x0101


	//----- nvinfo : EIATTR_VRC_CTA_INIT_COUNT
	.align		4
        /*0078*/ 	.byte	0x02, 0x4a
	.zero		1
	.zero		1


	//----- nvinfo : EIATTR_EXIT_INSTR_OFFSETS
	.align		4
        /*007c*/ 	.byte	0x04, 0x1c
        /*007e*/ 	.short	(.L_52 - .L_51)


	//   ....[0]....
.L_51:
        /*0080*/ 	.word	0x000000c0


	//   ....[1]....
        /*0084*/ 	.word	0x00000f60


	//----- nvinfo : EIATTR_CBANK_PARAM_SIZE
	.align		4
.L_52:
        /*0088*/ 	.byte	0x03, 0x19
        /*008a*/ 	.short	0x0028


	//----- nvinfo : EIATTR_PARAM_CBANK
	.align		4
        /*008c*/ 	.byte	0x04, 0x0a
        /*008e*/ 	.short	(.L_54 - .L_53)
	.align		4
.L_53:
        /*0090*/ 	.word	index@(.nv.constant0._Z14blurImgKernel2P6uchar3iiPfiS0_)
        /*0094*/ 	.short	0x0380
        /*0096*/ 	.short	0x0028


	//----- nvinfo : EIATTR_SW_WAR
	.align		4
.L_54:
        /*0098*/ 	.byte	0x04, 0x36
        /*009a*/ 	.short	(.L_56 - .L_55)
.L_55:
        /*009c*/ 	.word	0x00000008
.L_56:


//--------------------- .nv.info._Z14blurImgKernel1P6uchar3iiPfiS0_ --------------------------
	.section	.nv.info._Z14blurImgKernel1P6uchar3iiPfiS0_,"",@"SHT_CUDA_INFO"
	.sectionflags	@""
	.align	4


	//----- nvinfo : EIATTR_CUDA_API_VERSION
	.align		4
        /*0000*/ 	.byte	0x04, 0x37
        /*0002*/ 	.short	(.L_58 - .L_57)
.L_57:
        /*0004*/ 	.word	0x00000082


	//----- nvinfo : EIATTR_KPARAM_INFO
	.align		4
.L_58:
        /*0008*/ 	.byte	0x04, 0x17
        /*000a*/ 	.short	(.L_60 - .L_59)
.L_59:
        /*000c*/ 	.word	0x00000000
        /*0010*/ 	.short	0x0005
        /*0012*/ 	.short	0x0020
        /*0014*/ 	.byte	0x00, 0xf5, 0x21, 0x00


	//----- nvinfo : EIATTR_KPARAM_INFO
	.align		4
.L_60:
        /*0018*/ 	.byte	0x04, 0x17
        /*001a*/ 	.short	(.L_62 - .L_61)
.L_61:
        /*001c*/ 	.word	0x00000000
        /*0020*/ 	.short	0x0004
        /*0022*/ 	.short	0x0018
        /*0024*/ 	.byte	0x00, 0xf0, 0x11, 0x00


	//----- nvinfo : EIATTR_KPARAM_INFO
	.align		4
.L_62:
        /*0028*/ 	.byte	0x04, 0x17
        /*002a*/ 	.short	(.L_64 - .L_63)
.L_63:
        /*002c*/ 	.word	0x00000000
        /*0030*/ 	.short	0x0003
        /*0032*/ 	.short	0x0010
        /*0034*/ 	.byte	0x00, 0xf5, 0x21, 0x00


	//----- nvinfo : EIATTR_KPARAM_INFO
	.align		4
.L_64:
        /*0038*/ 	.byte	0x04, 0x17
        /*003a*/ 	.short	(.L_66 - .L_65)
.L_65:
        /*003c*/ 	.word	0x00000000
        /*0040*/ 	.short	0x0002
        /*0042*/ 	.short	0x000c
        /*0044*/ 	.byte	0x00, 0xf0, 0x11, 0x00


	//----- nvinfo : EIATTR_KPARAM_INFO
	.align		4
.L_66:
        /*0048*/ 	.byte	0x04, 0x17
        /*004a*/ 	.short	(.L_68 - .L_67)
.L_67:
        /*004c*/ 	.word	0x00000000
        /*0050*/ 	.short	0x0001
        /*0052*/ 	.short	0x0008
        /*0054*/ 	.byte	0x00, 0xf0, 0x11, 0x00


	//----- nvinfo : EIATTR_KPARAM_INFO
	.align		4
.L_68:
        /*0058*/ 	.byte	0x04, 0x17
        /*005a*/ 	.short	(.L_70 - .L_69)
.L_69:
        /*005c*/ 	.word	0x00000000
        /*0060*/ 	.short	0x0000
        /*0062*/ 	.short	0x0000
        /*0064*/ 	.byte	0x00, 0xf5, 0x21, 0x00


	//----- nvinfo : EIATTR_SPARSE_MMA_MASK
	.align		4
.L_70:
        /*0068*/ 	.byte	0x03, 0x50
        /*006a*/ 	.short	0x0000


	//----- nvinfo : EIATTR_MAXREG_COUNT
	.align		4
        /*006c*/ 	.byte	0x03, 0x1b
        /*006e*/ 	.short	0x00ff


	//----- nvinfo : EIATTR_MERCURY_ISA_VERSION
	.align		4
        /*0070*/ 	.byte	0x03, 0x5f
        /*0072*/ 	.short	0x0101


	//----- nvinfo : EIATTR_VRC_CTA_INIT_COUNT
	.align		4
        /*0074*/ 	.byte	0x02, 0x4a
	.zero		1
	.zero		1


	//----- nvinfo : EIATTR_EXIT_INSTR_OFFSETS
	.align		4
        /*0078*/ 	.byte	0x04, 0x1c
        /*007a*/ 	.short	(.L_72 - .L_71)


	//   ....[0]....
.L_71:
        /*007c*/ 	.word	0x000000c0


	//   ....[1]....
        /*0080*/ 	.word	0x000012a0


	//----- nvinfo : EIATTR_CBANK_PARAM_SIZE
	.align		4
.L_72:
        /*0084*/ 	.byte	0x03, 0x19
        /*0086*/ 	.short	0x0028


	//----- nvinfo : EIATTR_PARAM_CBANK
	.align		4
        /*0088*/ 	.byte	0x04, 0x0a
        /*008a*/ 	.short	(.L_74 - .L_73)
	.align		4
.L_73:
        /*008c*/ 	.word	index@(.nv.constant0._Z14blurImgKernel1P6uchar3iiPfiS0_)
        /*0090*/ 	.short	0x0380
        /*0092*/ 	.short	0x0028


	//----- nvinfo : EIATTR_SW_WAR
	.align		4
.L_74:
        /*0094*/ 	.byte	0x04, 0x36
        /*0096*/ 	.short	(.L_76 - .L_75)
.L_75:
        /*0098*/ 	.word	0x00000008
.L_76:


//--------------------- .nv.callgraph             --------------------------
	.section	.nv.callgraph,"",@"SHT_CUDA_CALLGRAPH"
	.align	4
	.sectionentsize	8
	.align		4
        /*0000*/ 	.word	0x00000000
	.align		4
        /*0004*/ 	.word	0xffffffff
	.align		4
        /*0008*/ 	.word	0x00000000
	.align		4
        /*000c*/ 	.word	0xfffffffe
	.align		4
        /*0010*/ 	.word	0x00000000
	.align		4
        /*0014*/ 	.word	0xfffffffd
	.align		4
        /*0018*/ 	.word	0x00000000
	.align		4
        /*001c*/ 	.word	0xfffffffc


//--------------------- .nv.constant3             --------------------------
	.section	.nv.constant3,"a",@progbits
	.align	4
.nv.constant3:
	.type		dc_filter,@object
	.size		dc_filter,(.L_0 - dc_filter)
dc_filter:
	.zero		324
.L_0:


//--------------------- .text._Z14blurImgKernel3P6uchar3iiiS0_ --------------------------
	.section	.text._Z14blurImgKernel3P6uchar3iiiS0_,"ax",@progbits
	.align	128
        .global         _Z14blurImgKernel3P6uchar3iiiS0_
        .type           _Z14blurImgKernel3P6uchar3iiiS0_,@function
        .size           _Z14blurImgKernel3P6uchar3iiiS0_,(.L_x_22 - _Z14blurImgKernel3P6uchar3iiiS0_)
        .other          _Z14blurImgKernel3P6uchar3iiiS0_,@"STO_CUDA_ENTRY STV_DEFAULT"
_Z14blurImgKernel3P6uchar3iiiS0_:
.text._Z14blurImgKernel3P6uchar3iiiS0_:
[----:B------:R-:W-:Y:S01]  /*0000*/  LDC R1, c[0x0][0x37c] ;  /* 0x0000df00ff017b82 */ /* 0x000fe20000000800 */
[----:B------:R-:W0:Y:S07]  /*0010*/  S2R R2, SR_TID.Y ;  /* 0x0000000000027919 */ /* 0x000e2e0000002200 */
[----:B------:R-:W1:Y:S01]  /*0020*/  LDC R3, c[0x0][0x360] ;  /* 0x0000d800ff037b82 */ /* 0x000e620000000800 */
[----:B------:R-:W1:Y:S07]  /*0030*/  S2R R8, SR_TID.X ;  /* 0x0000000000087919 */ /* 0x000e6e0000002100 */
[----:B------:R-:W0:Y:S08]  /*0040*/  S2UR UR5, SR_CTAID.Y ;  /* 0x00000000000579c3 */ /* 0x000e300000002600 */
[----:B------:R-:W0:Y:S08]  /*0050*/  LDC R5, c[0x0][0x364] ;  /* 0x0000d900ff057b82 */ /* 0x000e300000000800 */
[----:B------:R-:W1:Y:S08]  /*0060*/  S2UR UR4, SR_CTAID.X ;  /* 0x00000000000479c3 */ /* 0x000e700000002500 */
[----:B------:R-:W2:Y:S01]  /*0070*/  LDC.64 R10, c[0x0][0x388] ;  /* 0x0000e200ff0a7b82 */ /* 0x000ea20000000a00 */
[----:B0-----:R-:W-:-:S02]  /*0080*/  IMAD R0, R5, UR5, R2 ;  /* 0x0000000505007c24 */ /* 0x001fc4000f8e0202 */
[----:B-1----:R-:W-:-:S03]  /*0090*/  IMAD R9, R3, UR4, R8 ;  /* 0x0000000403097c24 */ /* 0x002fc6000f8e0208 */
[----:B--2---:R-:W-:-:S04]  /*00a0*/  ISETP.GE.AND P0, PT, R0, R11, PT ;  /* 0x0000000b0000720c */ /* 0x004fc80003f06270 */
[----:B------:R-:W-:-:S13]  /*00b0*/  ISETP.GE.OR P0, PT, R9, R10, P0 ;  /* 0x0000000a0900720c */ /* 0x000fda0000706670 */
[----:B------:R-:W-:Y:S05]  /*00c0*/  @P0 EXIT ;  /* 0x000000000000094d */ /* 0x000fea0003800000 */
[----:B------:R-:W0:Y:S01]  /*00d0*/  LDCU UR4, c[0x0][0x390] ;  /* 0x00007200ff0477ac */ /* 0x000e220008000800 */
[----:B------:R-:W-:Y:S01]  /*00e0*/  IMAD R8, R3, R2, R8 ;  /* 0x0000000203087224 */ /* 0x000fe200078e0208 */
[----:B------:R-:W-:Y:S01]  /*00f0*/  CS2R R20, SRZ ;  /* 0x0000000000147805 */ /* 0x000fe2000001ff00 */
[----:B------:R-:W-:Y:S01]  /*0100*/  IMAD.MOV.U32 R22, RZ, RZ, RZ ;  /* 0x000000ffff167224 */ /* 0x000fe200078e00ff */
[----:B------:R-:W1:Y:S01]  /*0110*/  LDCU.64 UR8, c[0x0][0x358] ;  /* 0x00006b00ff0877ac */ /* 0x000e620008000a00 */
[----:B0-----:R-:W-:-:S09]  /*0120*/  UISETP.GE.AND UP0, UPT, UR4, 0x1, UPT ;  /* 0x000000010400788c */ /* 0x001fd2000bf06270 */
[----:B-1----:R-:W-:Y:S05]  /*0130*/  BRA.U !UP0, `(.L_x_0) ;  /* 0x0000000d08387547 */ /* 0x002fea000b800000 */
[----:B------:R-:W0:Y:S01]  /*0140*/  S2R R3, SR_CgaCtaId ;  /* 0x0000000000037919 */ /* 0x000e220000008800 */
[----:B------:R-:W-:Y:S01]  /*0150*/  USHF.R.U32.HI UR5, URZ, 0x1, UR4 ;  /* 0x00000001ff057899 */ /* 0x000fe20008011604 */
[----:B------:R-:W-:Y:S01]  /*0160*/  MOV R2, 0x400 ;  /* 0x0000040000027802 */ /* 0x000fe20000000f00 */
[----:B------:R-:W-:Y:S01]  /*0170*/  ULOP3.LUT UR4, UR4, 0x7ffffffc, URZ, 0xc0, !UPT ;  /* 0x7ffffffc04047892 */ /* 0x000fe2000f8ec0ff */
[----:B------:R-:W-:Y:S01]  /*0180*/  HFMA2 R22, -RZ, RZ, 0, 0 ;  /* 0x00000000ff167431 */ /* 0x000fe200000001ff */
[----:B------:R-:W-:Y:S02]  /*0190*/  IADD3 R10, PT, PT, R10, -0x1, RZ ;  /* 0xffffffff0a0a7810 */ /* 0x000fe40007ffe0ff */
[----:B------:R-:W-:Y:S01]  /*01a0*/  CS2R R20, SRZ ;  /* 0x0000000000147805 */ /* 0x000fe2000001ff00 */
[----:B------:R-:W-:Y:S01]  /*01b0*/  VIADD R11, R9, -UR5 ;  /* 0x80000005090b7c36 */ /* 0x000fe20008000000 */
[----:B------:R-:W-:-:S03]  /*01c0*/  UIADD3 UR6, UPT, UPT, -UR4, URZ, URZ ;  /* 0x000000ff04067290 */ /* 0x000fc6000fffe1ff */
[----:B------:R-:W-:Y:S01]  /*01d0*/  VIADD R12, R11, 0x3 ;  /* 0x000000030b0c7836 */ /* 0x000fe20000000000 */
[----:B------:R-:W-:Y:S01]  /*01e0*/  UMOV UR4, URZ ;  /* 0x000000ff00047c82 */ /* 0x000fe20008000000 */
[----:B0-----:R-:W-:-:S05]  /*01f0*/  LEA R3, R3, R2, 0x18 ;  /* 0x0000000203037211 */ /* 0x001fca00078ec0ff */
[----:B------:R-:W-:-:S07]  /*0200*/  IMAD R8, R8, 0x3, R3 ;  /* 0x0000000308087824 */ /* 0x000fce00078e0203 */
.L_x_5:
[----:B------:R-:W0:Y:S01]  /*0210*/  LDC R13, c[0x0][0x390] ;  /* 0x0000e400ff0d7b82 */ /* 0x000e220000000800 */
[----:B------:R-:W-:-:S07]  /*0220*/  MOV R18, RZ ;  /* 0x000000ff00127202 */ /* 0x000fce0000000f00 */
[----:B------:R-:W1:Y:S01]  /*0230*/  LDC R2, c[0x0][0x38c] ;  /* 0x0000e300ff027b82 */ /* 0x000e620000000800 */
[C---:B0-----:R-:W-:Y:S01]  /*0240*/  ISETP.GE.U32.AND P1, PT, R13.reuse, 0x4, PT ;  /* 0x000000040d00780c */ /* 0x041fe20003f26070 */
[----:B------:R-:W-:Y:S01]  /*0250*/  IMAD R14, R13, UR4, RZ ;  /* 0x000000040d0e7c24 */ /* 0x000fe2000f8e02ff */
[----:B------:R-:W-:-:S04]  /*0260*/  SHF.R.U32.HI R15, RZ, 0x1, R13 ;  /* 0x00000001ff0f7819 */ /* 0x000fc8000001160d */
[----:B------:R-:W-:Y:S01]  /*0270*/  IADD3 R15, PT, PT, R0, UR4, -R15 ;  /* 0x00000004000f7c10 */ /* 0x000fe2000fffe80f */
[----:B------:R-:W-:-:S03]  /*0280*/  UIADD3 UR4, UPT, UPT, UR4, 0x1, URZ ;  /* 0x0000000104047890 */ /* 0x000fc6000fffe0ff */
[----:B-1----:R-:W-:-:S03]  /*0290*/  VIADDMNMX.RELU R15, R2, 0xffffffff, R15, PT ;  /* 0xffffffff020f7846 */ /* 0x002fc6000380110f */
[----:B------:R-:W-:Y:S01]  /*02a0*/  ISETP.NE.AND P0, PT, R13, UR4, PT ;  /* 0x000000040d007c0c */ /* 0x000fe2000bf05270 */
[----:B------:R-:W-:-:S12]  /*02b0*/  @!P1 BRA `(.L_x_1) ;  /* 0x0000000400909947 */ /* 0x000fd80003800000 */
[----:B------:R-:W0:Y:S01]  /*02c0*/  LDC.64 R2, c[0x0][0x380] ;  /* 0x0000e000ff027b82 */ /* 0x000e220000000a00 */
[----:B------:R-:W-:Y:S01]  /*02d0*/  IMAD.MOV.U32 R19, RZ, RZ, 0x8 ;  /* 0x00000008ff137424 */ /* 0x000fe200078e00ff */
[----:B------:R-:W-:Y:S01]  /*02e0*/  MOV R17, R12 ;  /* 0x0000000c00117202 */ /* 0x000fe20000000f00 */
[----:B------:R-:W-:Y:S01]  /*02f0*/  IMAD.MOV.U32 R16, RZ, RZ, R14 ;  /* 0x000000ffff107224 */ /* 0x000fe200078e000e */
[----:B------:R-:W-:Y:S01]  /*0300*/  LOP3.LUT R18, R13, 0x7ffffffc, RZ, 0xc0, !PT ;  /* 0x7ffffffc0d127812 */ /* 0x000fe200078ec0ff */
[----:B------:R-:W-:Y:S01]  /*0310*/  IMAD R19, R14, 0x4, R19 ;  /* 0x000000040e137824 */ /* 0x000fe200078e0213 */
[----:B------:R-:W1:Y:S01]  /*0320*/  LDCU UR7, c[0x0][0x388] ;  /* 0x00007100ff0777ac */ /* 0x000e620008000800 */
[----:B------:R-:W-:-:S05]  /*0330*/  UMOV UR5, UR6 ;  /* 0x0000000600057c82 */ /* 0x000fca0008000000 */
.L_x_2:
[----:B------:R-:W-:-:S05]  /*0340*/  VIADDMNMX.RELU R4, R17, 0xfffffffd, R10, PT ;  /* 0xfffffffd11047846 */ /* 0x000fca000380110a */
[----:B-1----:R-:W-:-:S04]  /*0350*/  IMAD R5, R15, UR7, R4 ;  /* 0x000000070f057c24 */ /* 0x002fc8000f8e0204 */
[----:B0-----:R-:W-:-:S05]  /*0360*/  IMAD.WIDE R4, R5, 0x3, R2 ;  /* 0x0000000305047825 */ /* 0x001fca00078e0202 */
[----:B------:R-:W2:Y:S04]  /*0370*/  LDG.E.U8 R27, desc[UR8][R4.64] ;  /* 0x00000008041b7981 */ /* 0x000ea8000c1e1100 */
[----:B------:R-:W3:Y:S04]  /*0380*/  LDG.E.U8 R29, desc[UR8][R4.64+0x1] ;  /* 0x00000108041d7981 */ /* 0x000ee8000c1e1100 */
[----:B------:R-:W4:Y:S01]  /*0390*/  LDG.E.U8 R26, desc[UR8][R4.64+0x2] ;  /* 0x00000208041a7981 */ /* 0x000f22000c1e1100 */
[----:B------:R-:W-:-:S04]  /*03a0*/  IADD3 R7, PT, PT, R17, -0x2, RZ ;  /* 0xfffffffe11077810 */ /* 0x000fc80007ffe0ff */
[----:B------:R-:W-:-:S05]  /*03b0*/  VIMNMX.RELU R6, PT, PT, R7, R10, PT ;  /* 0x0000000a07067248 */ /* 0x000fca0003fe1100 */
[----:B------:R-:W-:-:S04]  /*03c0*/  IMAD R7, R15, UR7, R6 ;  /* 0x000000070f077c24 */ /* 0x000fc8000f8e0206 */
[----:B------:R-:W-:Y:S01]  /*03d0*/  IMAD.WIDE R6, R7, 0x3, R2 ;  /* 0x0000000307067825 */ /* 0x000fe200078e0202 */
[----:B--2---:R0:W-:Y:S04]  /*03e0*/  STS.U8 [R8], R27 ;  /* 0x0000001b08007388 */ /* 0x0041e80000000000 */
[----:B---3--:R-:W-:Y:S04]  /*03f0*/  STS.U8 [R8+0x1], R29 ;  /* 0x0000011d08007388 */ /* 0x008fe80000000000 */
[----:B----4-:R-:W-:Y:S01]  /*0400*/  STS.U8 [R8+0x2], R26 ;  /* 0x0000021a08007388 */ /* 0x010fe20000000000 */
[----:B------:R-:W-:Y:S06]  /*0410*/  BAR.SYNC.DEFER_BLOCKING 0x0 ;  /* 0x0000000000007b1d */ /* 0x000fec0000010000 */
[----:B------:R-:W1:Y:S04]  /*0420*/  LDS.U8 R28, [R8] ;  /* 0x00000000081c7984 */ /* 0x000e680000000000 */
[----:B------:R-:W-:Y:S04]  /*0430*/  LDS.U8 R24, [R8+0x1] ;  /* 0x0000010008187984 */ /* 0x000fe80000000000 */
[----:B------:R-:W2:Y:S01]  /*0440*/  LDS.U8 R4, [R8+0x2] ;  /* 0x0000020008047984 */ /* 0x000ea20000000000 */
[----:B------:R-:W-:Y:S06]  /*0450*/  BAR.SYNC.DEFER_BLOCKING 0x0 ;  /* 0x0000000000007b1d */ /* 0x000fec0000010000 */
[----:B------:R-:W3:Y:S04]  /*0460*/  LDG.E.U8 R23, desc[UR8][R6.64] ;  /* 0x0000000806177981 */ /* 0x000ee8000c1e1100 */
[----:B------:R-:W4:Y:S04]  /*0470*/  LDG.E.U8 R25, desc[UR8][R6.64+0x1] ;  /* 0x0000010806197981 */ /* 0x000f28000c1e1100 */
[----:B0-----:R-:W5:Y:S01]  /*0480*/  LDG.E.U8 R27, desc[UR8][R6.64+0x2] ;  /* 0x00000208061b7981 */ /* 0x001f62000c1e1100 */
[----:B------:R-:W-:Y:S01]  /*0490*/  IMAD.SHL.U32 R5, R16, 0x4, RZ ;  /* 0x0000000410057824 */ /* 0x000fe200078e00ff */
[----:B-1----:R-:W-:-:S02]  /*04a0*/  I2FP.F32.U32 R29, R28 ;  /* 0x0000001c001d7245 */ /* 0x002fc40000201000 */
[----:B--2---:R-:W-:Y:S02]  /*04b0*/  I2FP.F32.U32 R4, R4 ;  /* 0x0000000400047245 */ /* 0x004fe40000201000 */
[----:B------:R-:W-:Y:S01]  /*04c0*/  VIADDMNMX.RELU R26, R17, 0xffffffff, R10, PT ;  /* 0xffffffff111a7846 */ /* 0x000fe2000380110a */
[----:B------:R-:W0:Y:S02]  /*04d0*/  LDC R5, c[0x3][R5] ;  /* 0x00c0000005057b82 */ /* 0x000e240000000800 */
[----:B0-----:R-:W-:Y:S01]  /*04e0*/  FFMA R22, R29, R5, R22 ;  /* 0x000000051d167223 */ /* 0x001fe20000000016 */
[----:B------:R-:W-:-:S05]  /*04f0*/  I2FP.F32.U32 R29, R24 ;  /* 0x00000018001d7245 */ /* 0x000fca0000201000 */
[-C--:B------:R-:W-:Y:S01]  /*0500*/  FFMA R24, R29, R5.reuse, R20 ;  /* 0x000000051d187223 */ /* 0x080fe20000000014 */
[----:B------:R-:W-:Y:S01]  /*0510*/  FFMA R20, R4, R5, R21 ;  /* 0x0000000504147223 */ /* 0x000fe20000000015 */
[----:B------:R-:W-:-:S04]  /*0520*/  IMAD R21, R15, UR7, R26 ;  /* 0x000000070f157c24 */ /* 0x000fc8000f8e021a */
[----:B------:R-:W-:Y:S01]  /*0530*/  IMAD.WIDE R4, R21, 0x3, R2 ;  /* 0x0000000315047825 */ /* 0x000fe200078e0202 */
[----:B---3--:R-:W-:Y:S04]  /*0540*/  STS.U8 [R8], R23 ;  /* 0x0000001708007388 */ /* 0x008fe80000000000 */
[----:B----4-:R0:W-:Y:S04]  /*0550*/  STS.U8 [R8+0x1], R25 ;  /* 0x0000011908007388 */ /* 0x0101e80000000000 */
[----:B-----5:R-:W-:Y:S01]  /*0560*/  STS.U8 [R8+0x2], R27 ;  /* 0x0000021b08007388 */ /* 0x020fe20000000000 */
[----:B------:R-:W-:Y:S06]  /*0570*/  BAR.SYNC.DEFER_BLOCKING 0x0 ;  /* 0x0000000000007b1d */ /* 0x000fec0000010000 */
[----:B------:R-:W1:Y:S04]  /*0580*/  LDS.U8 R21, [R8] ;  /* 0x0000000008157984 */ /* 0x000e680000000000 */
[----:B------:R-:W2:Y:S04]  /*0590*/  LDS.U8 R23, [R8+0x1] ;  /* 0x0000010008177984 */ /* 0x000ea80000000000 */
[----:B------:R-:W-:Y:S01]  /*05a0*/  LDS.U8 R6, [R8+0x2] ;  /* 0x0000020008067984 */ /* 0x000fe20000000000 */
[----:B------:R-:W-:Y:S06]  /*05b0*/  BAR.SYNC.DEFER_BLOCKING 0x0 ;  /* 0x0000000000007b1d */ /* 0x000fec0000010000 */
[----:B------:R-:W3:Y:S04]  /*05c0*/  LDG.E.U8 R29, desc[UR8][R4.64] ;  /* 0x00000008041d7981 */ /* 0x000ee8000c1e1100 */
[----:B------:R-:W4:Y:S04]  /*05d0*/  LDG.E.U8 R26, desc[UR8][R4.64+0x1] ;  /* 0x00000108041a7981 */ /* 0x000f28000c1e1100 */
[----:B------:R5:W4:Y:S01]  /*05e0*/  LDG.E.U8 R28, desc[UR8][R4.64+0x2] ;  /* 0x00000208041c7981 */ /* 0x000b22000c1e1100 */
[----:B------:R-:W5:Y:S01]  /*05f0*/  LDC R7, c[0x3][R19+-0x4] ;  /* 0x00ffff0013077b82 */ /* 0x000f620000000800 */
[----:B0-----:R-:W-:-:S02]  /*0600*/  VIMNMX.RELU R25, PT, PT, R17, R10, PT ;  /* 0x0000000a11197248 */ /* 0x001fc40003fe1100 */
[----:B-1----:R-:W-:Y:S02]  /*0610*/  I2FP.F32.U32 R21, R21 ;  /* 0x0000001500157245 */ /* 0x002fe40000201000 */
[----:B--2---:R-:W-:Y:S01]  /*0620*/  I2FP.F32.U32 R23, R23 ;  /* 0x0000001700177245 */ /* 0x004fe20000201000 */
[----:B------:R-:W-:-:S04]  /*0630*/  IMAD R25, R15, UR7, R25 ;  /* 0x000000070f197c24 */ /* 0x000fc8000f8e0219 */
[----:B-----5:R-:W-:-:S04]  /*0640*/  IMAD.WIDE R4, R25, 0x3, R2 ;  /* 0x0000000319047825 */ /* 0x020fc800078e0202 */
[-C--:B------:R-:W-:Y:S01]  /*0650*/  FFMA R21, R21, R7.reuse, R22 ;  /* 0x0000000715157223 */ /* 0x080fe20000000016 */
[----:B------:R-:W-:Y:S01]  /*0660*/  FFMA R22, R23, R7, R24 ;  /* 0x0000000717167223 */ /* 0x000fe20000000018 */
[----:B---3--:R0:W-:Y:S04]  /*0670*/  STS.U8 [R8], R29 ;  /* 0x0000001d08007388 */ /* 0x0081e80000000000 */
[----:B----4-:R1:W-:Y:S04]  /*0680*/  STS.U8 [R8+0x1], R26 ;  /* 0x0000011a08007388 */ /* 0x0103e80000000000 */
[----:B------:R-:W-:Y:S01]  /*0690*/  STS.U8 [R8+0x2], R28 ;  /* 0x0000021c08007388 */ /* 0x000fe20000000000 */
[----:B------:R-:W-:Y:S06]  /*06a0*/  BAR.SYNC.DEFER_BLOCKING 0x0 ;  /* 0x0000000000007b1d */ /* 0x000fec0000010000 */
[----:B------:R-:W2:Y:S04]  /*06b0*/  LDS.U8 R24, [R8] ;  /* 0x0000000008187984 */ /* 0x000ea80000000000 */
[----:B------:R-:W-:Y:S04]  /*06c0*/  LDS.U8 R25, [R8+0x1] ;  /* 0x0000010008197984 */ /* 0x000fe80000000000 */
[----:B------:R-:W3:Y:S01]  /*06d0*/  LDS.U8 R23, [R8+0x2] ;  /* 0x0000020008177984 */ /* 0x000ee20000000000 */
[----:B------:R-:W-:Y:S06]  /*06e0*/  BAR.SYNC.DEFER_BLOCKING 0x0 ;  /* 0x0000000000007b1d */ /* 0x000fec0000010000 */
[----:B------:R-:W4:Y:S04]  /*06f0*/  LDG.E.U8 R27, desc[UR8][R4.64] ;  /* 0x00000008041b7981 */ /* 0x000f28000c1e1100 */
[----:B0-----:R-:W5:Y:S04]  /*0700*/  LDG.E.U8 R29, desc[UR8][R4.64+0x1] ;  /* 0x00000108041d7981 */ /* 0x001f68000c1e1100 */
[----:B-1----:R0:W5:Y:S01]  /*0710*/  LDG.E.U8 R26, desc[UR8][R4.64+0x2] ;  /* 0x00000208041a7981 */ /* 0x002162000c1e1100 */
[----:B------:R-:W-:Y:S01]  /*0720*/  UIADD3 UR5, UPT, UPT, UR5, 0x4, URZ ;  /* 0x0000000405057890 */ /* 0x000fe2000fffe0ff */
[----:B--2---:R-:W-:-:S03]  /*0730*/  I2FP.F32.U32 R24, R24 ;  /* 0x0000001800187245 */ /* 0x004fc60000201000 */
[----:B------:R-:W-:Y:S01]  /*0740*/  UISETP.NE.AND UP0, UPT, UR5, URZ, UPT ;  /* 0x000000ff0500728c */ /* 0x000fe2000bf05270 */
[----:B---3--:R-:W-:Y:S02]  /*0750*/  I2FP.F32.U32 R23, R23 ;  /* 0x0000001700177245 */ /* 0x008fe40000201000 */
[----:B0-----:R-:W-:Y:S01]  /*0760*/  I2FP.F32.U32 R5, R25 ;  /* 0x0000001900057245 */ /* 0x001fe20000201000 */
[----:B------:R-:W-:Y:S01]  /*0770*/  VIADD R17, R17, 0x4 ;  /* 0x0000000411117836 */ /* 0x000fe20000000000 */
[----:B------:R-:W-:Y:S01]  /*0780*/  IADD3 R16, PT, PT, R16, 0x4, RZ ;  /* 0x0000000410107810 */ /* 0x000fe20007ffe0ff */
[----:B----4-:R-:W-:Y:S04]  /*0790*/  STS.U8 [R8], R27 ;  /* 0x0000001b08007388 */ /* 0x010fe80000000000 */
[----:B-----5:R0:W-:Y:S04]  /*07a0*/  STS.U8 [R8+0x1], R29 ;  /* 0x0000011d08007388 */ /* 0x0201e80000000000 */
[----:B------:R-:W-:Y:S01]  /*07b0*/  STS.U8 [R8+0x2], R26 ;  /* 0x0000021a08007388 */ /* 0x000fe20000000000 */
[----:B------:R-:W-:Y:S01]  /*07c0*/  BAR.SYNC.DEFER_BLOCKING 0x0 ;  /* 0x0000000000007b1d */ /* 0x000fe20000010000 */
[----:B0-----:R-:W-:-:S05]  /*07d0*/  I2FP.F32.U32 R29, R6 ;  /* 0x00000006001d7245 */ /* 0x001fca0000201000 */
[----:B------:R-:W-:Y:S01]  /*07e0*/  FFMA R20, R29, R7, R20 ;  /* 0x000000071d147223 */ /* 0x000fe20000000014 */
[----:B------:R-:W0:Y:S04]  /*07f0*/  LDS.U8 R28, [R8] ;  /* 0x00000000081c7984 */ /* 0x000e280000000000 */
[----:B------:R-:W1:Y:S04]  /*0800*/  LDS.U8 R27, [R8+0x1] ;  /* 0x00000100081b7984 */ /* 0x000e680000000000 */
[----:B------:R-:W2:Y:S01]  /*0810*/  LDS.U8 R26, [R8+0x2] ;  /* 0x00000200081a7984 */ /* 0x000ea20000000000 */
[----:B------:R3:W4:Y:S08]  /*0820*/  LDC R7, c[0x3][R19] ;  /* 0x00c0000013077b82 */ /* 0x0007300000000800 */
[----:B------:R3:W5:Y:S02]  /*0830*/  LDC R6, c[0x3][R19+0x4] ;  /* 0x00c0010013067b82 */ /* 0x0007640000000800 */
[----:B---3--:R-:W-:Y:S01]  /*0840*/  IADD3 R19, PT, PT, R19, 0x10, RZ ;  /* 0x0000001013137810 */ /* 0x008fe20007ffe0ff */
[-C--:B----4-:R-:W-:Y:S01]  /*0850*/  FFMA R21, R24, R7.reuse, R21 ;  /* 0x0000000718157223 */ /* 0x090fe20000000015 */
[-C--:B------:R-:W-:Y:S01]  /*0860*/  FFMA R5, R5, R7.reuse, R22 ;  /* 0x0000000705057223 */ /* 0x080fe20000000016 */
[----:B------:R-:W-:Y:S01]  /*0870*/  FFMA R23, R23, R7, R20 ;  /* 0x0000000717177223 */ /* 0x000fe20000000014 */
[----:B0-----:R-:W-:-:S02]  /*0880*/  I2FP.F32.U32 R28, R28 ;  /* 0x0000001c001c7245 */ /* 0x001fc40000201000 */
[----:B-1----:R-:W-:Y:S02]  /*0890*/  I2FP.F32.U32 R4, R27 ;  /* 0x0000001b00047245 */ /* 0x002fe40000201000 */
[----:B--2---:R-:W-:Y:S01]  /*08a0*/  I2FP.F32.U32 R26, R26 ;  /* 0x0000001a001a7245 */ /* 0x004fe20000201000 */
[-C--:B-----5:R-:W-:Y:S02]  /*08b0*/  FFMA R22, R28, R6.reuse, R21 ;  /* 0x000000061c167223 */ /* 0x0a0fe40000000015 */
[-C--:B------:R-:W-:Y:S02]  /*08c0*/  FFMA R20, R4, R6.reuse, R5 ;  /* 0x0000000604147223 */ /* 0x080fe40000000005 */
[----:B------:R-:W-:Y:S01]  /*08d0*/  FFMA R21, R26, R6, R23 ;  /* 0x000000061a157223 */ /* 0x000fe20000000017 */
[----:B------:R-:W-:Y:S06]  /*08e0*/  BAR.SYNC.DEFER_BLOCKING 0x0 ;  /* 0x0000000000007b1d */ /* 0x000fec0000010000 */
[----:B------:R-:W-:Y:S05]  /*08f0*/  BRA.U UP0, `(.L_x_2) ;  /* 0xfffffff900907547 */ /* 0x000fea000b83ffff */
.L_x_1:
[----:B------:R-:W-:-:S13]  /*0900*/  LOP3.LUT P1, R2, R13, 0x3, RZ, 0xc0, !PT ;  /* 0x000000030d027812 */ /* 0x000fda000782c0ff */
[----:B------:R-:W-:Y:S05]  /*0910*/  @!P1 BRA `(.L_x_3) ;  /* 0x00000004003c9947 */ /* 0x000fea0003800000 */
[----:B------:R-:W-:Y:S02]  /*0920*/  ISETP.NE.AND P1, PT, R2, 0x1, PT ;  /* 0x000000010200780c */ /* 0x000fe40003f25270 */
[----:B------:R-:W-:-:S04]  /*0930*/  LOP3.LUT R13, R13, 0x1, RZ, 0xc0, !PT ;  /* 0x000000010d0d7812 */ /* 0x000fc800078ec0ff */
[----:B------:R-:W-:-:S07]  /*0940*/  ISETP.NE.U32.AND P2, PT, R13, 0x1, PT ;  /* 0x000000010d00780c */ /* 0x000fce0003f45070 */
[----:B------:R-:W-:Y:S06]  /*0950*/  @!P1 BRA `(.L_x_4) ;  /* 0x0000000000c49947 */ /* 0x000fec0003800000 */
[----:B------:R-:W0:Y:S01]  /*0960*/  LDC.64 R2, c[0x0][0x380] ;  /* 0x0000e000ff027b82 */ /* 0x000e220000000a00 */
[----:B------:R-:W1:Y:S01]  /*0970*/  LDCU UR5, c[0x0][0x388] ;  /* 0x00007100ff0577ac */ /* 0x000e620008000800 */
[----:B------:R-:W-:-:S05]  /*0980*/  IMAD.IADD R7, R11, 0x1, R18 ;  /* 0x000000010b077824 */ /* 0x000fca00078e0212 */
[----:B------:R-:W-:-:S05]  /*0990*/  VIMNMX.RELU R4, PT, PT, R7, R10, PT ;  /* 0x0000000a07047248 */ /* 0x000fca0003fe1100 */
[----:B-1----:R-:W-:-:S04]  /*09a0*/  IMAD R5, R15, UR5, R4 ;  /* 0x000000050f057c24 */ /* 0x002fc8000f8e0204 */
[----:B0-----:R-:W-:-:S05]  /*09b0*/  IMAD.WIDE R4, R5, 0x3, R2 ;  /* 0x0000000305047825 */ /* 0x001fca00078e0202 */
[----:B------:R-:W2:Y:S04]  /*09c0*/  LDG.E.U8 R13, desc[UR8][R4.64] ;  /* 0x00000008040d7981 */ /* 0x000ea8000c1e1100 */
[----:B------:R-:W3:Y:S04]  /*09d0*/  LDG.E.U8 R17, desc[UR8][R4.64+0x1] ;  /* 0x0000010804117981 */ /* 0x000ee8000c1e1100 */
[----:B------:R-:W4:Y:S01]  /*09e0*/  LDG.E.U8 R19, desc[UR8][R4.64+0x2] ;  /* 0x0000020804137981 */ /* 0x000f22000c1e1100 */
[----:B------:R-:W-:-:S05]  /*09f0*/  VIADDMNMX.RELU R6, R7, 0x1, R10, PT ;  /* 0x0000000107067846 */ /* 0x000fca000380110a */
[----:B------:R-:W-:-:S04]  /*0a00*/  IMAD R7, R15, UR5, R6 ;  /* 0x000000050f077c24 */ /* 0x000fc8000f8e0206 */
[----:B------:R-:W-:Y:S01]  /*0a10*/  IMAD.WIDE R2, R7, 0x3, R2 ;  /* 0x0000000307027825 */ /* 0x000fe200078e0202 */
[----:B--2---:R0:W-:Y:S04]  /*0a20*/  STS.U8 [R8], R13 ;  /* 0x0000000d08007388 */ /* 0x0041e80000000000 */
[----:B---3--:R-:W-:Y:S04]  /*0a30*/  STS.U8 [R8+0x1], R17 ;  /* 0x0000011108007388 */ /* 0x008fe80000000000 */
[----:B----4-:R-:W-:Y:S01]  /*0a40*/  STS.U8 [R8+0x2], R19 ;  /* 0x0000021308007388 */ /* 0x010fe20000000000 */
[----:B------:R-:W-:Y:S06]  /*0a50*/  BAR.SYNC.DEFER_BLOCKING 0x0 ;  /* 0x0000000000007b1d */ /* 0x000fec0000010000 */
[----:B------:R-:W-:Y:S04]  /*0a60*/  LDS.U8 R16, [R8] ;  /* 0x0000000008107984 */ /* 0x000fe80000000000 */
[----:B------:R-:W1:Y:S04]  /*0a70*/  LDS.U8 R7, [R8+0x1] ;  /* 0x0000010008077984 */ /* 0x000e680000000000 */
[----:B------:R-:W2:Y:S01]  /*0a80*/  LDS.U8 R6, [R8+0x2] ;  /* 0x0000020008067984 */ /* 0x000ea20000000000 */
[----:B------:R-:W-:Y:S06]  /*0a90*/  BAR.SYNC.DEFER_BLOCKING 0x0 ;  /* 0x0000000000007b1d */ /* 0x000fec0000010000 */
[----:B------:R-:W3:Y:S04]  /*0aa0*/  LDG.E.U8 R23, desc[UR8][R2.64] ;  /* 0x0000000802177981 */ /* 0x000ee8000c1e1100 */
[----:B------:R-:W4:Y:S04]  /*0ab0*/  LDG.E.U8 R25, desc[UR8][R2.64+0x1] ;  /* 0x0000010802197981 */ /* 0x000f28000c1e1100 */
[----:B------:R5:W4:Y:S01]  /*0ac0*/  LDG.E.U8 R27, desc[UR8][R2.64+0x2] ;  /* 0x00000208021b7981 */ /* 0x000b22000c1e1100 */
[----:B0-----:R-:W-:Y:S01]  /*0ad0*/  IADD3 R13, PT, PT, R14, R18, RZ ;  /* 0x000000120e0d7210 */ /* 0x001fe20007ffe0ff */
[----:B------:R-:W-:Y:S01]  /*0ae0*/  VIADD R18, R18, 0x2 ;  /* 0x0000000212127836 */ /* 0x000fe20000000000 */
[----:B-1----:R-:W-:-:S02]  /*0af0*/  I2FP.F32.U32 R7, R7 ;  /* 0x0000000700077245 */ /* 0x002fc40000201000 */
[----:B--2---:R-:W-:Y:S01]  /*0b00*/  I2FP.F32.U32 R6, R6 ;  /* 0x0000000600067245 */ /* 0x004fe20000201000 */
[----:B------:R-:W-:-:S04]  /*0b10*/  IMAD.SHL.U32 R17, R13, 0x4, RZ ;  /* 0x000000040d117824 */ /* 0x000fc800078e00ff */
[----:B-----5:R-:W0:Y:S01]  /*0b20*/  LDC R3, c[0x3][R17] ;  /* 0x00c0000011037b82 */ /* 0x020e220000000800 */
[----:B------:R-:W-:Y:S02]  /*0b30*/  SHF.L.U32 R2, R13, 0x2, RZ ;  /* 0x000000020d027819 */ /* 0x000fe400000006ff */
[----:B------:R-:W-:-:S05]  /*0b40*/  I2FP.F32.U32 R13, R16 ;  /* 0x00000010000d7245 */ /* 0x000fca0000201000 */
[----:B------:R-:W1:Y:S01]  /*0b50*/  LDC R2, c[0x3][R2+0x4] ;  /* 0x00c0010002027b82 */ /* 0x000e620000000800 */
[-C--:B0-----:R-:W-:Y:S01]  /*0b60*/  FFMA R7, R7, R3.reuse, R20 ;  /* 0x0000000307077223 */ /* 0x081fe20000000014 */
[-C--:B------:R-:W-:Y:S01]  /*0b70*/  FFMA R13, R13, R3.reuse, R22 ;  /* 0x000000030d0d7223 */ /* 0x080fe20000000016 */
[----:B------:R-:W-:Y:S01]  /*0b80*/  FFMA R6, R6, R3, R21 ;  /* 0x0000000306067223 */ /* 0x000fe20000000015 */
[----:B---3--:R-:W-:Y:S04]  /*0b90*/  STS.U8 [R8], R23 ;  /* 0x0000001708007388 */ /* 0x008fe80000000000 */
[----:B----4-:R-:W-:Y:S04]  /*0ba0*/  STS.U8 [R8+0x1], R25 ;  /* 0x0000011908007388 */ /* 0x010fe80000000000 */
[----:B------:R-:W-:Y:S01]  /*0bb0*/  STS.U8 [R8+0x2], R27 ;  /* 0x0000021b08007388 */ /* 0x000fe20000000000 */
[----:B------:R-:W-:Y:S06]  /*0bc0*/  BAR.SYNC.DEFER_BLOCKING 0x0 ;  /* 0x0000000000007b1d */ /* 0x000fec0000010000 */
[----:B------:R-:W0:Y:S04]  /*0bd0*/  LDS.U8 R5, [R8+0x1] ;  /* 0x0000010008057984 */ /* 0x000e280000000000 */
[----:B------:R-:W2:Y:S04]  /*0be0*/  LDS.U8 R19, [R8] ;  /* 0x0000000008137984 */ /* 0x000ea80000000000 */
[----:B------:R-:W3:Y:S01]  /*0bf0*/  LDS.U8 R4, [R8+0x2] ;  /* 0x0000020008047984 */ /* 0x000ee20000000000 */
[----:B0-----:R-:W-:-:S02]  /*0c00*/  I2FP.F32.U32 R20, R5 ;  /* 0x0000000500147245 */ /* 0x001fc40000201000 */
[----:B--2---:R-:W-:-:S03]  /*0c10*/  I2FP.F32.U32 R22, R19 ;  /* 0x0000001300167245 */ /* 0x004fc60000201000 */
[----:B-1----:R-:W-:Y:S01]  /*0c20*/  FFMA R20, R20, R2, R7 ;  /* 0x0000000214147223 */ /* 0x002fe20000000007 */
[----:B---3--:R-:W-:Y:S01]  /*0c30*/  I2FP.F32.U32 R5, R4 ;  /* 0x0000000400057245 */ /* 0x008fe20000201000 */
[----:B------:R-:W-:-:S04]  /*0c40*/  FFMA R22, R22, R2, R13 ;  /* 0x0000000216167223 */ /* 0x000fc8000000000d */
[----:B------:R-:W-:Y:S01]  /*0c50*/  FFMA R21, R5, R2, R6 ;  /* 0x0000000205157223 */ /* 0x000fe20000000006 */
[----:B------:R-:W-:Y:S06]  /*0c60*/  BAR.SYNC.DEFER_BLOCKING 0x0 ;  /* 0x0000000000007b1d */ /* 0x000fec0000010000 */
.L_x_4:
[----:B------:R-:W-:Y:S05]  /*0c70*/  @P2 BRA `(.L_x_3) ;  /* 0x0000000000642947 */ /* 0x000fea0003800000 */
[----:B------:R-:W0:Y:S01]  /*0c80*/  LDC.64 R2, c[0x0][0x380] ;  /* 0x0000e000ff027b82 */ /* 0x000e220000000a00 */
[----:B------:R-:W1:Y:S01]  /*0c90*/  LDCU UR5, c[0x0][0x388] ;  /* 0x00007100ff0577ac */ /* 0x000e620008000800 */
[----:B------:R-:W-:-:S05]  /*0ca0*/  VIADDMNMX.RELU R4, R11, R18, R10, PT ;  /* 0x000000120b047246 */ /* 0x000fca000380110a */
[----:B-1----:R-:W-:-:S04]  /*0cb0*/  IMAD R15, R15, UR5, R4 ;  /* 0x000000050f0f7c24 */ /* 0x002fc8000f8e0204 */
[----:B0-----:R-:W-:-:S05]  /*0cc0*/  IMAD.WIDE R2, R15, 0x3, R2 ;  /* 0x000000030f027825 */ /* 0x001fca00078e0202 */
[----:B------:R-:W2:Y:S04]  /*0cd0*/  LDG.E.U8 R5, desc[UR8][R2.64] ;  /* 0x0000000802057981 */ /* 0x000ea8000c1e1100 */
[----:B------:R-:W3:Y:S04]  /*0ce0*/  LDG.E.U8 R7, desc[UR8][R2.64+0x1] ;  /* 0x0000010802077981 */ /* 0x000ee8000c1e1100 */
[----:B------:R-:W4:Y:S01]  /*0cf0*/  LDG.E.U8 R13, desc[UR8][R2.64+0x2] ;  /* 0x00000208020d7981 */ /* 0x000f22000c1e1100 */
[----:B------:R-:W-:-:S05]  /*0d00*/  IADD3 R14, PT, PT, R14, R18, RZ ;  /* 0x000000120e0e7210 */ /* 0x000fca0007ffe0ff */
[----:B------:R-:W-:-:S06]  /*0d10*/  IMAD.SHL.U32 R14, R14, 0x4, RZ ;  /* 0x000000040e0e7824 */ /* 0x000fcc00078e00ff */
[----:B------:R-:W0:Y:S01]  /*0d20*/  LDC R14, c[0x3][R14] ;  /* 0x00c000000e0e7b82 */ /* 0x000e220000000800 */
[----:B--2---:R-:W-:Y:S04]  /*0d30*/  STS.U8 [R8], R5 ;  /* 0x0000000508007388 */ /* 0x004fe80000000000 */
[----:B---3--:R-:W-:Y:S04]  /*0d40*/  STS.U8 [R8+0x1], R7 ;  /* 0x0000010708007388 */ /* 0x008fe80000000000 */
[----:B----4-:R-:W-:Y:S01]  /*0d50*/  STS.U8 [R8+0x2], R13 ;  /* 0x0000020d08007388 */ /* 0x010fe20000000000 */
[----:B------:R-:W-:Y:S06]  /*0d60*/  BAR.SYNC.DEFER_BLOCKING 0x0 ;  /* 0x0000000000007b1d */ /* 0x000fec0000010000 */
[----:B------:R-:W1:Y:S04]  /*0d70*/  LDS.U8 R4, [R8] ;  /* 0x0000000008047984 */ /* 0x000e680000000000 */
[----:B------:R-:W2:Y:S04]  /*0d80*/  LDS.U8 R6, [R8+0x1] ;  /* 0x0000010008067984 */ /* 0x000ea80000000000 */
[----:B------:R-:W3:Y:S01]  /*0d90*/  LDS.U8 R15, [R8+0x2] ;  /* 0x00000200080f7984 */ /* 0x000ee20000000000 */
[----:B-1----:R-:W-:-:S02]  /*0da0*/  I2FP.F32.U32 R3, R4 ;  /* 0x0000000400037245 */ /* 0x002fc40000201000 */
[----:B--2---:R-:W-:-:S03]  /*0db0*/  I2FP.F32.U32 R5, R6 ;  /* 0x0000000600057245 */ /* 0x004fc60000201000 */
[-C--:B0-----:R-:W-:Y:S01]  /*0dc0*/  FFMA R22, R3, R14.reuse, R22 ;  /* 0x0000000e03167223 */ /* 0x081fe20000000016 */
[----:B---3--:R-:W-:Y:S01]  /*0dd0*/  I2FP.F32.U32 R2, R15 ;  /* 0x0000000f00027245 */ /* 0x008fe20000201000 */
[----:B------:R-:W-:-:S04]  /*0de0*/  FFMA R20, R5, R14, R20 ;  /* 0x0000000e05147223 */ /* 0x000fc80000000014 */
[----:B------:R-:W-:Y:S01]  /*0df0*/  FFMA R21, R2, R14, R21 ;  /* 0x0000000e02157223 */ /* 0x000fe20000000015 */
[----:B------:R-:W-:Y:S06]  /*0e00*/  BAR.SYNC.DEFER_BLOCKING 0x0 ;  /* 0x0000000000007b1d */ /* 0x000fec0000010000 */
.L_x_3:
[----:B------:R-:W-:Y:S05]  /*0e10*/  @P0 BRA `(.L_x_5) ;  /* 0xfffffff000fc0947 */ /* 0x000fea000383ffff */
.L_x_0:
[----:B------:R-:W0:Y:S01]  /*0e20*/  LDC.64 R2, c[0x0][0x398] ;  /* 0x0000e600ff027b82 */ /* 0x000e220000000a00 */
[----:B------:R-:W1:Y:S01]  /*0e30*/  LDCU UR4, c[0x0][0x388] ;  /* 0x00007100ff0477ac */ /* 0x000e620008000800 */
[----:B------:R-:W2:Y:S08]  /*0e40*/  F2I.U32.TRUNC.NTZ R5, R22 ;  /* 0x0000001600057305 */ /* 0x000eb0000020f000 */
[----:B------:R-:W3:Y:S08]  /*0e50*/  F2I.U32.TRUNC.NTZ R7, R20 ;  /* 0x0000001400077305 */ /* 0x000ef0000020f000 */
[----:B------:R-:W4:Y:S01]  /*0e60*/  F2I.U32.TRUNC.NTZ R21, R21 ;  /* 0x0000001500157305 */ /* 0x000f22000020f000 */
[----:B-1----:R-:W-:-:S04]  /*0e70*/  IMAD R9, R0, UR4, R9 ;  /* 0x0000000400097c24 */ /* 0x002fc8000f8e0209 */
[----:B0-----:R-:W-:-:S05]  /*0e80*/  IMAD.WIDE R2, R9, 0x3, R2 ;  /* 0x0000000309027825 */ /* 0x001fca00078e0202 */
[----:B--2---:R-:W-:Y:S04]  /*0e90*/  STG.E.U8 desc[UR8][R2.64], R5 ;  /* 0x0000000502007986 */ /* 0x004fe8000c101108 */
[----:B---3--:R-:W-:Y:S04]  /*0ea0*/  STG.E.U8 desc[UR8][R2.64+0x1], R7 ;  /* 0x0000010702007986 */ /* 0x008fe8000c101108 */
[----:B----4-:R-:W-:Y:S01]  /*0eb0*/  STG.E.U8 desc[UR8][R2.64+0x2], R21 ;  /* 0x0000021502007986 */ /* 0x010fe2000c101108 */
[----:B------:R-:W-:Y:S05]  /*0ec0*/  EXIT ;  /* 0x000000000000794d */ /* 0x000fea0003800000 */
.L_x_6:
[----:B------:R-:W-:-:S00]  /*0ed0*/  BRA `(.L_x_6) ;  /* 0xfffffffc00fc7947 */ /* 0x000fc0000383ffff */
[----:B------:R-:W-:-:S00]  /*0ee0*/  NOP ;  /* 0x0000000000007918 */ /* 0x000fc00000000000 */
        /* <DEDUP_REMOVED lines=9> */
.L_x_22:


//--------------------- .text._Z14blurImgKernel2P6uchar3iiPfiS0_ --------------------------
	.section	.text._Z14blurImgKernel2P6uchar3iiPfiS0_,"ax",@progbits
	.align	128
        .global         _Z14blurImgKernel2P6uchar3iiPfiS0_
        .type           _Z14blurImgKernel2P6uchar3iiPfiS0_,@function
        .size           _Z14blurImgKernel2P6uchar3iiPfiS0_,(.L_x_23 - _Z14blurImgKernel2P6uchar3iiPfiS0_)
        .other          _Z14blurImgKernel2P6uchar3iiPfiS0_,@"STO_CUDA_ENTRY STV_DEFAULT"
_Z14blurImgKernel2P6uchar3iiPfiS0_:
.text._Z14blurImgKernel2P6uchar3iiPfiS0_:
        /* <DEDUP_REMOVED lines=14> */
[----:B------:R-:W-:Y:S02]  /*00e0*/  HFMA2 R24, -RZ, RZ, 0, 0 ;  /* 0x00000000ff187431 */ /* 0x000fe400000001ff */
[----:B------:R-:W-:Y:S01]  /*00f0*/  IMAD R12, R5, R4, R12 ;  /* 0x00000004050c7224 */ /* 0x000fe200078e020c */
[----:B------:R-:W-:Y:S01]  /*0100*/  MOV R21, RZ ;  /* 0x000000ff00157202 */ /* 0x000fe20000000f00 */
[----:B------:R-:W-:Y:S01]  /*0110*/  IMAD.MOV.U32 R23, RZ, RZ, RZ ;  /* 0x000000ffff177224 */ /* 0x000fe200078e00ff */
[----:B------:R-:W1:Y:S01]  /*0120*/  LDCU.64 UR8, c[0x0][0x358] ;  /* 0x00006b00ff0877ac */ /* 0x000e620008000a00 */
[----:B0-----:R-:W-:-:S09]  /*0130*/  UISETP.GE.AND UP0, UPT, UR6, 0x1, UPT ;  /* 0x000000010600788c */ /* 0x001fd2000bf06270 */
[----:B-1----:R-:W-:Y:S05]  /*0140*/  BRA.U !UP0, `(.L_x_7) ;  /* 0x0000000d085c7547 */ /* 0x002fea000b800000 */
[----:B------:R-:W0:Y:S01]  /*0150*/  S2R R5, SR_CgaCtaId ;  /* 0x0000000000057919 */ /* 0x000e220000008800 */
[----:B------:R-:W-:Y:S01]  /*0160*/  MOV R4, 0x400 ;  /* 0x0000040000047802 */ /* 0x000fe20000000f00 */
[----:B------:R-:W-:Y:S01]  /*0170*/  USHF.R.U32.HI UR4, URZ, 0x1, UR6 ;  /* 0x00000001ff047899 */ /* 0x000fe20008011606 */
[----:B------:R-:W-:Y:S01]  /*0180*/  VIADD R10, R3, 0xffffffff ;  /* 0xffffffff030a7836 */ /* 0x000fe20000000000 */
[----:B------:R-:W-:Y:S01]  /*0190*/  IADD3 R13, PT, PT, R2, -0x1, RZ ;  /* 0xffffffff020d7810 */ /* 0x000fe20007ffe0ff */
[----:B------:R-:W-:Y:S01]  /*01a0*/  IMAD.MOV.U32 R21, RZ, RZ, RZ ;  /* 0x000000ffff157224 */ /* 0x000fe200078e00ff */
[----:B------:R-:W-:Y:S01]  /*01b0*/  MOV R23, RZ ;  /* 0x000000ff00177202 */ /* 0x000fe20000000f00 */
[----:B------:R-:W-:Y:S01]  /*01c0*/  IMAD.MOV.U32 R24, RZ, RZ, RZ ;  /* 0x000000ffff187224 */ /* 0x000fe200078e00ff */
[----:B------:R-:W-:Y:S01]  /*01d0*/  ULOP3.LUT UR7, UR6, 0x3, URZ, 0xc0, !UPT ;  /* 0x0000000306077892 */ /* 0x000fe2000f8ec0ff */
[----:B------:R-:W-:Y:S01]  /*01e0*/  IADD3 R15, PT, PT, R0, -UR4, RZ ;  /* 0x80000004000f7c10 */ /* 0x000fe2000fffe0ff */
[----:B------:R-:W-:Y:S01]  /*01f0*/  VIADD R14, R11, -UR4 ;  /* 0x800000040b0e7c36 */ /* 0x000fe20008000000 */
[----:B------:R-:W-:Y:S01]  /*0200*/  ULOP3.LUT UR6, UR6, 0x7ffffffc, URZ, 0xc0, !UPT ;  /* 0x7ffffffc06067892 */ /* 0x000fe2000f8ec0ff */
[----:B------:R-:W-:Y:S01]  /*0210*/  UMOV UR4, URZ ;  /* 0x000000ff00047c82 */ /* 0x000fe20008000000 */
[----:B0-----:R-:W-:-:S05]  /*0220*/  LEA R5, R5, R4, 0x18 ;  /* 0x0000000405057211 */ /* 0x001fca00078ec0ff */
[----:B------:R-:W-:-:S07]  /*0230*/  IMAD R12, R12, 0x3, R5 ;  /* 0x000000030c0c7824 */ /* 0x000fce00078e0205 */
.L_x_12:
[----:B------:R-:W0:Y:S01]  /*0240*/  LDC R20, c[0x0][0x398] ;  /* 0x0000e600ff147b82 */ /* 0x000e220000000800 */
[----:B------:R-:W-:Y:S01]  /*0250*/  VIADDMNMX.RELU R16, R15, UR4, R10, PT ;  /* 0x000000040f107c46 */ /* 0x000fe2000b80110a */
[----:B------:R-:W-:Y:S01]  /*0260*/  UMOV UR5, URZ ;  /* 0x000000ff00057c82 */ /* 0x000fe20008000000 */
[C---:B0-----:R-:W-:Y:S01]  /*0270*/  ISETP.GE.U32.AND P1, PT, R20.reuse, 0x4, PT ;  /* 0x000000041400780c */ /* 0x041fe20003f26070 */
[----:B------:R-:W-:Y:S01]  /*0280*/  IMAD R17, R20, UR4, RZ ;  /* 0x0000000414117c24 */ /* 0x000fe2000f8e02ff */
[----:B------:R-:W-:-:S06]  /*0290*/  UIADD3 UR4, UPT, UPT, UR4, 0x1, URZ ;  /* 0x0000000104047890 */ /* 0x000fcc000fffe0ff */
[----:B------:R-:W-:-:S05]  /*02a0*/  ISETP.NE.AND P0, PT, R20, UR4, PT ;  /* 0x0000000414007c0c */ /* 0x000fca000bf05270 */
[----:B------:R-:W-:Y:S08]  /*02b0*/  @!P1 BRA `(.L_x_8) ;  /* 0x0000000400a49947 */ /* 0x000ff00003800000 */
[----:B------:R-:W0:Y:S01]  /*02c0*/  LDC.64 R2, c[0x0][0x390] ;  /* 0x0000e400ff027b82 */ /* 0x000e220000000a00 */
[----:B------:R-:W-:Y:S01]  /*02d0*/  VIADD R18, R14, 0x3 ;  /* 0x000000030e127836 */ /* 0x000fe20000000000 */
[----:B------:R-:W-:Y:S01]  /*02e0*/  MOV R19, R17 ;  /* 0x0000001100137202 */ /* 0x000fe20000000f00 */
[----:B------:R-:W1:Y:S01]  /*02f0*/  LDCU UR10, c[0x0][0x388] ;  /* 0x00007100ff0a77ac */ /* 0x000e620008000800 */
[----:B------:R-:W-:Y:S01]  /*0300*/  UIADD3 UR5, UPT, UPT, -UR6, URZ, URZ ;  /* 0x000000ff06057290 */ /* 0x000fe2000fffe1ff */
[----:B0-----:R-:W-:-:S03]  /*0310*/  IMAD.WIDE.U32 R4, R17, 0x4, R2 ;  /* 0x0000000411047825 */ /* 0x001fc600078e0002 */
[----:B------:R-:W-:-:S04]  /*0320*/  IADD3 R22, P1, PT, R4, 0x8, RZ ;  /* 0x0000000804167810 */ /* 0x000fc80007f3e0ff */
[----:B-1----:R-:W-:-:S09]  /*0330*/  IADD3.X R25, PT, PT, RZ, R5, RZ, P1, !PT ;  /* 0x00000005ff197210 */ /* 0x002fd20000ffe4ff */
.L_x_9:
[----:B------:R-:W0:Y:S01]  /*0340*/  LDC.64 R4, c[0x0][0x380] ;  /* 0x0000e000ff047b82 */ /* 0x000e220000000a00 */
[----:B------:R-:W-:-:S05]  /*0350*/  VIADDMNMX.RELU R7, R18, 0xfffffffd, R13, PT ;  /* 0xfffffffd12077846 */ /* 0x000fca000380110d */
[----:B------:R-:W-:-:S04]  /*0360*/  IMAD R7, R16, UR10, R7 ;  /* 0x0000000a10077c24 */ /* 0x000fc8000f8e0207 */
[----:B0-----:R-:W-:-:S05]  /*0370*/  IMAD.WIDE R6, R7, 0x3, R4 ;  /* 0x0000000307067825 */ /* 0x001fca00078e0204 */
[----:B------:R-:W2:Y:S04]  /*0380*/  LDG.E.U8 R27, desc[UR8][R6.64] ;  /* 0x00000008061b7981 */ /* 0x000ea8000c1e1100 */
[----:B------:R-:W3:Y:S04]  /*0390*/  LDG.E.U8 R29, desc[UR8][R6.64+0x1] ;  /* 0x00000108061d7981 */ /* 0x000ee8000c1e1100 */
[----:B------:R-:W4:Y:S01]  /*03a0*/  LDG.E.U8 R26, desc[UR8][R6.64+0x2] ;  /* 0x00000208061a7981 */ /* 0x000f22000c1e1100 */
[----:B------:R-:W-:-:S03]  /*03b0*/  IMAD.WIDE.U32 R8, R19, 0x4, R2 ;  /* 0x0000000413087825 */ /* 0x000fc600078e0002 */
[----:B--2---:R-:W-:Y:S04]  /*03c0*/  STS.U8 [R12], R27 ;  /* 0x0000001b0c007388 */ /* 0x004fe80000000000 */
[----:B---3--:R-:W-:Y:S04]  /*03d0*/  STS.U8 [R12+0x1], R29 ;  /* 0x0000011d0c007388 */ /* 0x008fe80000000000 */
[----:B----4-:R0:W-:Y:S01]  /*03e0*/  STS.U8 [R12+0x2], R26 ;  /* 0x0000021a0c007388 */ /* 0x0101e20000000000 */
[----:B------:R-:W-:Y:S06]  /*03f0*/  BAR.SYNC.DEFER_BLOCKING 0x0 ;  /* 0x0000000000007b1d */ /* 0x000fec0000010000 */
[----:B------:R1:W2:Y:S01]  /*0400*/  LDG.E R8, desc[UR8][R8.64] ;  /* 0x0000000808087981 */ /* 0x0002a2000c1e1900 */
[----:B0-----:R-:W-:-:S03]  /*0410*/  IADD3 R26, PT, PT, R18, -0x2, RZ ;  /* 0xfffffffe121a7810 */ /* 0x001fc60007ffe0ff */
[----:B------:R-:W0:Y:S01]  /*0420*/  LDS.U8 R28, [R12] ;  /* 0x000000000c1c7984 */ /* 0x000e220000000000 */
[----:B------:R-:W-:-:S03]  /*0430*/  VIMNMX.RELU R6, PT, PT, R26, R13, PT ;  /* 0x0000000d1a067248 */ /* 0x000fc60003fe1100 */
[----:B-1----:R-:W1:Y:S02]  /*0440*/  LDS.U8 R9, [R12+0x1] ;  /* 0x000001000c097984 */ /* 0x002e640000000000 */
[----:B------:R-:W-:Y:S01]  /*0450*/  IMAD R27, R16, UR10, R6 ;  /* 0x0000000a101b7c24 */ /* 0x000fe2000f8e0206 */
[----:B0-----:R-:W-:Y:S02]  /*0460*/  I2FP.F32.U32 R7, R28 ;  /* 0x0000001c00077245 */ /* 0x001fe40000201000 */
[----:B-1----:R-:W-:Y:S02]  /*0470*/  I2FP.F32.U32 R28, R9 ;  /* 0x00000009001c7245 */ /* 0x002fe40000201000 */
[----:B------:R-:W0:Y:S01]  /*0480*/  LDS.U8 R9, [R12+0x2] ;  /* 0x000002000c097984 */ /* 0x000e220000000000 */
[----:B------:R-:W-:Y:S01]  /*0490*/  BAR.SYNC.DEFER_BLOCKING 0x0 ;  /* 0x0000000000007b1d */ /* 0x000fe20000010000 */
[----:B--2---:R-:W-:Y:S01]  /*04a0*/  FFMA R24, R7, R8, R24 ;  /* 0x0000000807187223 */ /* 0x004fe20000000018 */
[----:B------:R-:W-:-:S04]  /*04b0*/  IMAD.WIDE R6, R27, 0x3, R4 ;  /* 0x000000031b067825 */ /* 0x000fc800078e0204 */
[----:B------:R-:W-:Y:S01]  /*04c0*/  FFMA R23, R28, R8, R23 ;  /* 0x000000081c177223 */ /* 0x000fe20000000017 */
[----:B------:R-:W2:Y:S04]  /*04d0*/  LDG.E.U8 R27, desc[UR8][R6.64] ;  /* 0x00000008061b7981 */ /* 0x000ea8000c1e1100 */
[----:B------:R-:W3:Y:S04]  /*04e0*/  LDG.E.U8 R29, desc[UR8][R6.64+0x1] ;  /* 0x00000108061d7981 */ /* 0x000ee8000c1e1100 */
[----:B------:R1:W4:Y:S02]  /*04f0*/  LDG.E.U8 R28, desc[UR8][R6.64+0x2] ;  /* 0x00000208061c7981 */ /* 0x000324000c1e1100 */
[----:B-1----:R-:W-:Y:S01]  /*0500*/  IMAD.MOV.U32 R6, RZ, RZ, R22 ;  /* 0x000000ffff067224 */ /* 0x002fe200078e0016 */
[----:B------:R-:W-:Y:S01]  /*0510*/  MOV R7, R25 ;  /* 0x0000001900077202 */ /* 0x000fe20000000f00 */
[----:B--2---:R-:W-:Y:S04]  /*0520*/  STS.U8 [R12], R27 ;  /* 0x0000001b0c007388 */ /* 0x004fe80000000000 */
[----:B---3--:R-:W-:Y:S04]  /*0530*/  STS.U8 [R12+0x1], R29 ;  /* 0x0000011d0c007388 */ /* 0x008fe80000000000 */
[----:B----4-:R-:W-:Y:S01]  /*0540*/  STS.U8 [R12+0x2], R28 ;  /* 0x0000021c0c007388 */ /* 0x010fe20000000000 */
[----:B------:R-:W-:Y:S06]  /*0550*/  BAR.SYNC.DEFER_BLOCKING 0x0 ;  /* 0x0000000000007b1d */ /* 0x000fec0000010000 */
[----:B------:R-:W2:Y:S01]  /*0560*/  LDG.E R22, desc[UR8][R6.64+-0x4] ;  /* 0xfffffc0806167981 */ /* 0x000ea2000c1e1900 */
[----:B0-----:R-:W-:-:S03]  /*0570*/  I2FP.F32.U32 R26, R9 ;  /* 0x00000009001a7245 */ /* 0x001fc60000201000 */
[----:B------:R-:W0:Y:S02]  /*0580*/  LDS.U8 R25, [R12+0x1] ;  /* 0x000001000c197984 */ /* 0x000e240000000000 */
[----:B------:R-:W-:Y:S02]  /*0590*/  FFMA R21, R26, R8, R21 ;  /* 0x000000081a157223 */ /* 0x000fe40000000015 */
[----:B------:R-:W1:Y:S04]  /*05a0*/  LDS.U8 R27, [R12] ;  /* 0x000000000c1b7984 */ /* 0x000e680000000000 */
[----:B------:R-:W3:Y:S01]  /*05b0*/  LDS.U8 R8, [R12+0x2] ;  /* 0x000002000c087984 */ /* 0x000ee20000000000 */
[----:B------:R-:W-:-:S05]  /*05c0*/  VIADDMNMX.RELU R9, R18, 0xffffffff, R13, PT ;  /* 0xffffffff12097846 */ /* 0x000fca000380110d */
[----:B------:R-:W-:Y:S01]  /*05d0*/  IMAD R9, R16, UR10, R9 ;  /* 0x0000000a10097c24 */ /* 0x000fe2000f8e0209 */
[----:B0-----:R-:W-:Y:S02]  /*05e0*/  I2FP.F32.U32 R26, R25 ;  /* 0x00000019001a7245 */ /* 0x001fe40000201000 */
[----:B-1----:R-:W-:Y:S01]  /*05f0*/  I2FP.F32.U32 R27, R27 ;  /* 0x0000001b001b7245 */ /* 0x002fe20000201000 */
[----:B------:R-:W-:Y:S02]  /*0600*/  BAR.SYNC.DEFER_BLOCKING 0x0 ;  /* 0x0000000000007b1d */ /* 0x000fe40000010000 */
[----:B--2---:R-:W-:Y:S01]  /*0610*/  FFMA R23, R26, R22, R23 ;  /* 0x000000161a177223 */ /* 0x004fe20000000017 */
[----:B---3--:R-:W-:Y:S01]  /*0620*/  I2FP.F32.U32 R26, R8 ;  /* 0x00000008001a7245 */ /* 0x008fe20000201000 */
[----:B------:R-:W-:-:S04]  /*0630*/  IMAD.WIDE R8, R9, 0x3, R4 ;  /* 0x0000000309087825 */ /* 0x000fc800078e0204 */
[-C--:B------:R-:W-:Y:S01]  /*0640*/  FFMA R24, R27, R22.reuse, R24 ;  /* 0x000000161b187223 */ /* 0x080fe20000000018 */
[----:B------:R-:W-:Y:S01]  /*0650*/  FFMA R22, R26, R22, R21 ;  /* 0x000000161a167223 */ /* 0x000fe20000000015 */
[----:B------:R-:W2:Y:S04]  /*0660*/  LDG.E.U8 R27, desc[UR8][R8.64+0x1] ;  /* 0x00000108081b7981 */ /* 0x000ea8000c1e1100 */
[----:B------:R-:W3:Y:S04]  /*0670*/  LDG.E.U8 R21, desc[UR8][R8.64] ;  /* 0x0000000808157981 */ /* 0x000ee8000c1e1100 */
[----:B------:R-:W4:Y:S01]  /*0680*/  LDG.E.U8 R29, desc[UR8][R8.64+0x2] ;  /* 0x00000208081d7981 */ /* 0x000f22000c1e1100 */
[----:B------:R-:W-:-:S05]  /*0690*/  VIMNMX.RELU R25, PT, PT, R18, R13, PT ;  /* 0x0000000d12197248 */ /* 0x000fca0003fe1100 */
[----:B------:R-:W-:-:S04]  /*06a0*/  IMAD R25, R16, UR10, R25 ;  /* 0x0000000a10197c24 */ /* 0x000fc8000f8e0219 */
[----:B------:R-:W-:Y:S01]  /*06b0*/  IMAD.WIDE R4, R25, 0x3, R4 ;  /* 0x0000000319047825 */ /* 0x000fe200078e0204 */
[----:B--2---:R-:W-:Y:S04]  /*06c0*/  STS.U8 [R12+0x1], R27 ;  /* 0x0000011b0c007388 */ /* 0x004fe80000000000 */
[----:B---3--:R-:W-:Y:S04]  /*06d0*/  STS.U8 [R12], R21 ;  /* 0x000000150c007388 */ /* 0x008fe80000000000 */
[----:B----4-:R0:W-:Y:S01]  /*06e0*/  STS.U8 [R12+0x2], R29 ;  /* 0x0000021d0c007388 */ /* 0x0101e20000000000 */
[----:B------:R-:W-:Y:S06]  /*06f0*/  BAR.SYNC.DEFER_BLOCKING 0x0 ;  /* 0x0000000000007b1d */ /* 0x000fec0000010000 */
[----:B------:R-:W1:Y:S04]  /*0700*/  LDS.U8 R28, [R12] ;  /* 0x000000000c1c7984 */ /* 0x000e680000000000 */
[----:B------:R-:W2:Y:S04]  /*0710*/  LDG.E R25, desc[UR8][R6.64] ;  /* 0x0000000806197981 */ /* 0x000ea8000c1e1900 */
[----:B------:R-:W-:Y:S04]  /*0720*/  LDS.U8 R26, [R12+0x1] ;  /* 0x000001000c1a7984 */ /* 0x000fe80000000000 */
[----:B------:R-:W3:Y:S01]  /*0730*/  LDS.U8 R8, [R12+0x2] ;  /* 0x000002000c087984 */ /* 0x000ee20000000000 */
[----:B------:R-:W-:Y:S06]  /*0740*/  BAR.SYNC.DEFER_BLOCKING 0x0 ;  /* 0x0000000000007b1d */ /* 0x000fec0000010000 */
[----:B0-----:R-:W4:Y:S04]  /*0750*/  LDG.E.U8 R29, desc[UR8][R4.64] ;  /* 0x00000008041d7981 */ /* 0x001f28000c1e1100 */
[----:B------:R-:W5:Y:S04]  /*0760*/  LDG.E.U8 R21, desc[UR8][R4.64+0x1] ;  /* 0x0000010804157981 */ /* 0x000f68000c1e1100 */
[----:B------:R-:W3:Y:S01]  /*0770*/  LDG.E.U8 R27, desc[UR8][R4.64+0x2] ;  /* 0x00000208041b7981 */ /* 0x000ee2000c1e1100 */
[----:B-1----:R-:W-:-:S03]  /*0780*/  I2FP.F32.U32 R9, R28 ;  /* 0x0000001c00097245 */ /* 0x002fc60000201000 */
[----:B----4-:R-:W-:Y:S04]  /*0790*/  STS.U8 [R12], R29 ;  /* 0x0000001d0c007388 */ /* 0x010fe80000000000 */
[----:B-----5:R0:W-:Y:S04]  /*07a0*/  STS.U8 [R12+0x1], R21 ;  /* 0x000001150c007388 */ /* 0x0201e80000000000 */
[----:B---3--:R-:W-:Y:S01]  /*07b0*/  STS.U8 [R12+0x2], R27 ;  /* 0x0000021b0c007388 */ /* 0x008fe20000000000 */
[----:B------:R-:W-:Y:S06]  /*07c0*/  BAR.SYNC.DEFER_BLOCKING 0x0 ;  /* 0x0000000000007b1d */ /* 0x000fec0000010000 */
[----:B0-----:R-:W3:Y:S01]  /*07d0*/  LDG.E R21, desc[UR8][R6.64+0x4] ;  /* 0x0000040806157981 */ /* 0x001ee2000c1e1900 */
[----:B--2---:R-:W-:-:S03]  /*07e0*/  FFMA R24, R9, R25, R24 ;  /* 0x0000001909187223 */ /* 0x004fc60000000018 */
[----:B------:R-:W0:Y:S04]  /*07f0*/  LDS.U8 R27, [R12] ;  /* 0x000000000c1b7984 */ /* 0x000e280000000000 */
[----:B------:R-:W1:Y:S04]  /*0800*/  LDS.U8 R9, [R12+0x1] ;  /* 0x000001000c097984 */ /* 0x000e680000000000 */
[----:B------:R-:W2:Y:S01]  /*0810*/  LDS.U8 R28, [R12+0x2] ;  /* 0x000002000c1c7984 */ /* 0x000ea20000000000 */
[----:B------:R-:W-:Y:S01]  /*0820*/  UIADD3 UR5, UPT, UPT, UR5, 0x4, URZ ;  /* 0x0000000405057890 */ /* 0x000fe2000fffe0ff */
[----:B------:R-:W-:-:S02]  /*0830*/  I2FP.F32.U32 R5, R8 ;  /* 0x0000000800057245 */ /* 0x000fc40000201000 */
[----:B------:R-:W-:Y:S01]  /*0840*/  I2FP.F32.U32 R26, R26 ;  /* 0x0000001a001a7245 */ /* 0x000fe20000201000 */
[----:B------:R-:W-:Y:S02]  /*0850*/  UISETP.NE.AND UP0, UPT, UR5, URZ, UPT ;  /* 0x000000ff0500728c */ /* 0x000fe4000bf05270 */
[-C--:B------:R-:W-:Y:S01]  /*0860*/  FFMA R8, R5, R25.reuse, R22 ;  /* 0x0000001905087223 */ /* 0x080fe20000000016 */
[----:B------:R-:W-:Y:S01]  /*0870*/  BAR.SYNC.DEFER_BLOCKING 0x0 ;  /* 0x0000000000007b1d */ /* 0x000fe20000010000 */
[----:B------:R-:W-:Y:S01]  /*0880*/  FFMA R4, R26, R25, R23 ;  /* 0x000000191a047223 */ /* 0x000fe20000000017 */
[----:B------:R-:W-:Y:S01]  /*0890*/  IADD3 R22, P1, PT, R6, 0x10, RZ ;  /* 0x0000001006167810 */ /* 0x000fe20007f3e0ff */
[----:B------:R-:W-:Y:S01]  /*08a0*/  VIADD R19, R19, 0x4 ;  /* 0x0000000413137836 */ /* 0x000fe20000000000 */
[----:B------:R-:W-:Y:S02]  /*08b0*/  IADD3 R18, PT, PT, R18, 0x4, RZ ;  /* 0x0000000412127810 */ /* 0x000fe40007ffe0ff */
[----:B------:R-:W-:-:S02]  /*08c0*/  IADD3.X R25, PT, PT, RZ, R7, RZ, P1, !PT ;  /* 0x00000007ff197210 */ /* 0x000fc40000ffe4ff */
[----:B0-----:R-:W-:Y:S02]  /*08d0*/  I2FP.F32.U32 R27, R27 ;  /* 0x0000001b001b7245 */ /* 0x001fe40000201000 */
[----:B-1----:R-:W-:Y:S02]  /*08e0*/  I2FP.F32.U32 R9, R9 ;  /* 0x0000000900097245 */ /* 0x002fe40000201000 */
[----:B--2---:R-:W-:Y:S01]  /*08f0*/  I2FP.F32.U32 R5, R28 ;  /* 0x0000001c00057245 */ /* 0x004fe20000201000 */
[-C--:B---3--:R-:W-:Y:S02]  /*0900*/  FFMA R24, R27, R21.reuse, R24 ;  /* 0x000000151b187223 */ /* 0x088fe40000000018 */
[-C--:B------:R-:W-:Y:S02]  /*0910*/  FFMA R23, R9, R21.reuse, R4 ;  /* 0x0000001509177223 */ /* 0x080fe40000000004 */
[----:B------:R-:W-:Y:S01]  /*0920*/  FFMA R21, R5, R21, R8 ;  /* 0x0000001505157223 */ /* 0x000fe20000000008 */
[----:B------:R-:W-:Y:S06]  /*0930*/  BRA.U UP0, `(.L_x_9) ;  /* 0xfffffff900807547 */ /* 0x000fec000b83ffff */
[----:B------:R-:W-:-:S05]  /*0940*/  UMOV UR5, UR6 ;  /* 0x0000000600057c82 */ /* 0x000fca0008000000 */
.L_x_8:
[----:B------:R-:W-:-:S09]  /*0950*/  UISETP.NE.AND UP0, UPT, UR7, URZ, UPT ;  /* 0x000000ff0700728c */ /* 0x000fd2000bf05270 */
[----:B------:R-:W-:Y:S05]  /*0960*/  BRA.U !UP0, `(.L_x_10) ;  /* 0x0000000508507547 */ /* 0x000fea000b800000 */
[----:B------:R-:W-:Y:S01]  /*0970*/  UISETP.NE.AND UP0, UPT, UR7, 0x1, UPT ;  /* 0x000000010700788c */ /* 0x000fe2000bf05270 */
[----:B------:R-:W-:-:S08]  /*0980*/  LOP3.LUT P1, RZ, R20, 0x1, RZ, 0xc0, !PT ;  /* 0x0000000114ff7812 */ /* 0x000fd0000782c0ff */
[----:B------:R-:W-:Y:S05]  /*0990*/  BRA.U !UP0, `(.L_x_11) ;  /* 0x0000000108d87547 */ /* 0x000fea000b800000 */
[----:B------:R-:W0:Y:S01]  /*09a0*/  LDC.64 R4, c[0x0][0x380] ;  /* 0x0000e000ff047b82 */ /* 0x000e220000000a00 */
[----:B------:R-:W1:Y:S01]  /*09b0*/  LDCU UR10, c[0x0][0x388] ;  /* 0x00007100ff0a77ac */ /* 0x000e620008000800 */
[----:B------:R-:W-:-:S04]  /*09c0*/  IADD3 R8, PT, PT, R14, UR5, RZ ;  /* 0x000000050e087c10 */ /* 0x000fc8000fffe0ff */
[----:B------:R-:W-:-:S05]  /*09d0*/  VIMNMX.RELU R3, PT, PT, R8, R13, PT ;  /* 0x0000000d08037248 */ /* 0x000fca0003fe1100 */
[----:B-1----:R-:W-:-:S04]  /*09e0*/  IMAD R3, R16, UR10, R3 ;  /* 0x0000000a10037c24 */ /* 0x002fc8000f8e0203 */
[----:B0-----:R-:W-:Y:S02]  /*09f0*/  IMAD.WIDE R6, R3, 0x3, R4 ;  /* 0x0000000303067825 */ /* 0x001fe400078e0204 */
[----:B------:R-:W0:Y:S03]  /*0a00*/  LDC.64 R2, c[0x0][0x390] ;  /* 0x0000e400ff027b82 */ /* 0x000e260000000a00 */
[----:B------:R-:W2:Y:S04]  /*0a10*/  LDG.E.U8 R19, desc[UR8][R6.64] ;  /* 0x0000000806137981 */ /* 0x000ea8000c1e1100 */
[----:B------:R-:W3:Y:S04]  /*0a20*/  LDG.E.U8 R25, desc[UR8][R6.64+0x1] ;  /* 0x0000010806197981 */ /* 0x000ee8000c1e1100 */
[----:B------:R-:W4:Y:S01]  /*0a30*/  LDG.E.U8 R27, desc[UR8][R6.64+0x2] ;  /* 0x00000208061b7981 */ /* 0x000f22000c1e1100 */
[----:B------:R-:W-:Y:S01]  /*0a40*/  VIADD R9, R17, UR5 ;  /* 0x0000000511097c36 */ /* 0x000fe20008000000 */
[----:B------:R-:W-:-:S05]  /*0a50*/  VIADDMNMX.RELU R29, R8, 0x1, R13, PT ;  /* 0x00000001081d7846 */ /* 0x000fca000380110d */
[----:B------:R-:W-:-:S04]  /*0a60*/  IMAD R29, R16, UR10, R29 ;  /* 0x0000000a101d7c24 */ /* 0x000fc8000f8e021d */
[----:B------:R-:W-:-:S04]  /*0a70*/  IMAD.WIDE R4, R29, 0x3, R4 ;  /* 0x000000031d047825 */ /* 0x000fc800078e0204 */
[----:B0-----:R-:W-:Y:S02]  /*0a80*/  IMAD.WIDE.U32 R8, R9, 0x4, R2 ;  /* 0x0000000409087825 */ /* 0x001fe400078e0002 */
[----:B------:R-:W0:Y:S01]  /*0a90*/  LDC.64 R2, c[0x0][0x390] ;  /* 0x0000e400ff027b82 */ /* 0x000e220000000a00 */
[----:B--2---:R1:W-:Y:S04]  /*0aa0*/  STS.U8 [R12], R19 ;  /* 0x000000130c007388 */ /* 0x0043e80000000000 */
[----:B---3--:R2:W-:Y:S04]  /*0ab0*/  STS.U8 [R12+0x1], R25 ;  /* 0x000001190c007388 */ /* 0x0085e80000000000 */
[----:B----4-:R-:W-:Y:S01]  /*0ac0*/  STS.U8 [R12+0x2], R27 ;  /* 0x0000021b0c007388 */ /* 0x010fe20000000000 */
[----:B------:R-:W-:Y:S06]  /*0ad0*/  BAR.SYNC.DEFER_BLOCKING 0x0 ;  /* 0x0000000000007b1d */ /* 0x000fec0000010000 */
[----:B------:R3:W4:Y:S04]  /*0ae0*/  LDG.E R8, desc[UR8][R8.64] ;  /* 0x0000000808087981 */ /* 0x000728000c1e1900 */
[----:B------:R-:W5:Y:S04]  /*0af0*/  LDS.U8 R18, [R12] ;  /* 0x000000000c127984 */ /* 0x000f680000000000 */
[----:B------:R-:W3:Y:S04]  /*0b00*/  LDS.U8 R7, [R12+0x1] ;  /* 0x000001000c077984 */ /* 0x000ee80000000000 */
[----:B------:R-:W3:Y:S01]  /*0b10*/  LDS.U8 R6, [R12+0x2] ;  /* 0x000002000c067984 */ /* 0x000ee20000000000 */
[----:B------:R-:W-:Y:S06]  /*0b20*/  BAR.SYNC.DEFER_BLOCKING 0x0 ;  /* 0x0000000000007b1d */ /* 0x000fec0000010000 */
[----:B------:R-:W5:Y:S04]  /*0b30*/  LDG.E.U8 R29, desc[UR8][R4.64] ;  /* 0x00000008041d7981 */ /* 0x000f68000c1e1100 */
[----:B------:R-:W3:Y:S04]  /*0b40*/  LDG.E.U8 R20, desc[UR8][R4.64+0x1] ;  /* 0x0000010804147981 */ /* 0x000ee8000c1e1100 */
[----:B-1----:R-:W4:Y:S01]  /*0b50*/  LDG.E.U8 R19, desc[UR8][R4.64+0x2] ;  /* 0x0000020804137981 */ /* 0x002f22000c1e1100 */
[----:B------:R-:W-:-:S04]  /*0b60*/  IADD3 R22, P2, PT, R17, UR5, RZ ;  /* 0x0000000511167c10 */ /* 0x000fc8000ff5e0ff */
[----:B--2---:R-:W-:Y:S02]  /*0b70*/  IADD3.X R25, PT, PT, RZ, RZ, RZ, P2, !PT ;  /* 0x000000ffff197210 */ /* 0x004fe400017fe4ff */
[----:B0-----:R-:W-:-:S04]  /*0b80*/  LEA R2, P2, R22, R2, 0x2 ;  /* 0x0000000216027211 */ /* 0x001fc800078410ff */
[----:B------:R-:W-:Y:S01]  /*0b90*/  LEA.HI.X R3, R22, R3, R25, 0x2, P2 ;  /* 0x0000000316037211 */ /* 0x000fe200010f1419 */
[----:B-----5:R-:W-:Y:S04]  /*0ba0*/  STS.U8 [R12], R29 ;  /* 0x0000001d0c007388 */ /* 0x020fe80000000000 */
[----:B---3--:R-:W-:Y:S04]  /*0bb0*/  STS.U8 [R12+0x1], R20 ;  /* 0x000001140c007388 */ /* 0x008fe80000000000 */
[----:B----4-:R-:W-:Y:S01]  /*0bc0*/  STS.U8 [R12+0x2], R19 ;  /* 0x000002130c007388 */ /* 0x010fe20000000000 */
[----:B------:R-:W-:Y:S06]  /*0bd0*/  BAR.SYNC.DEFER_BLOCKING 0x0 ;  /* 0x0000000000007b1d */ /* 0x000fec0000010000 */
[----:B------:R-:W2:Y:S01]  /*0be0*/  LDG.E R2, desc[UR8][R2.64+0x4] ;  /* 0x0000040802027981 */ /* 0x000ea2000c1e1900 */
[----:B------:R-:W-:Y:S01]  /*0bf0*/  I2FP.F32.U32 R5, R18 ;  /* 0x0000001200057245 */ /* 0x000fe20000201000 */
[----:B------:R-:W-:Y:S01]  /*0c00*/  UIADD3 UR5, UPT, UPT, UR5, 0x2, URZ ;  /* 0x0000000205057890 */ /* 0x000fe2000fffe0ff */
[----:B------:R-:W-:Y:S01]  /*0c10*/  I2FP.F32.U32 R4, R7 ;  /* 0x0000000700047245 */ /* 0x000fe20000201000 */
[----:B------:R-:W0:Y:S01]  /*0c20*/  LDS.U8 R9, [R12] ;  /* 0x000000000c097984 */ /* 0x000e220000000000 */
[----:B------:R-:W-:Y:S01]  /*0c30*/  I2FP.F32.U32 R6, R6 ;  /* 0x0000000600067245 */ /* 0x000fe20000201000 */
[----:B------:R-:W-:-:S02]  /*0c40*/  FFMA R5, R5, R8, R24 ;  /* 0x0000000805057223 */ /* 0x000fc40000000018 */
[----:B------:R-:W1:Y:S01]  /*0c50*/  LDS.U8 R22, [R12+0x1] ;  /* 0x000001000c167984 */ /* 0x000e620000000000 */
[-C--:B------:R-:W-:Y:S01]  /*0c60*/  FFMA R4, R4, R8.reuse, R23 ;  /* 0x0000000804047223 */ /* 0x080fe20000000017 */
[----:B------:R-:W-:Y:S02]  /*0c70*/  FFMA R6, R6, R8, R21 ;  /* 0x0000000806067223 */ /* 0x000fe40000000015 */
[----:B------:R-:W3:Y:S01]  /*0c80*/  LDS.U8 R25, [R12+0x2] ;  /* 0x000002000c197984 */ /* 0x000ee20000000000 */
[----:B0-----:R-:W-:Y:S02]  /*0c90*/  I2FP.F32.U32 R24, R9 ;  /* 0x0000000900187245 */ /* 0x001fe40000201000 */
[----:B-1----:R-:W-:Y:S02]  /*0ca0*/  I2FP.F32.U32 R23, R22 ;  /* 0x0000001600177245 */ /* 0x002fe40000201000 */
[----:B---3--:R-:W-:Y:S01]  /*0cb0*/  I2FP.F32.U32 R25, R25 ;  /* 0x0000001900197245 */ /* 0x008fe20000201000 */
[----:B------:R-:W-:Y:S01]  /*0cc0*/  BAR.SYNC.DEFER_BLOCKING 0x0 ;  /* 0x0000000000007b1d */ /* 0x000fe20000010000 */
[-C--:B--2---:R-:W-:Y:S01]  /*0cd0*/  FFMA R24, R24, R2.reuse, R5 ;  /* 0x0000000218187223 */ /* 0x084fe20000000005 */
[----:B------:R-:W-:-:S02]  /*0ce0*/  FFMA R23, R23, R2, R4 ;  /* 0x0000000217177223 */ /* 0x000fc40000000004 */
[----:B------:R-:W-:-:S07]  /*0cf0*/  FFMA R21, R25, R2, R6 ;  /* 0x0000000219157223 */ /* 0x000fce0000000006 */
.L_x_11:
[----:B------:R-:W-:Y:S05]  /*0d00*/  @!P1 BRA `(.L_x_10) ;  /* 0x0000000000689947 */ /* 0x000fea0003800000 */
[----:B------:R-:W0:Y:S01]  /*0d10*/  LDC.64 R2, c[0x0][0x380] ;  /* 0x0000e000ff027b82 */ /* 0x000e220000000a00 */
[----:B------:R-:W1:Y:S01]  /*0d20*/  LDCU UR10, c[0x0][0x388] ;  /* 0x00007100ff0a77ac */ /* 0x000e620008000800 */
[----:B------:R-:W-:-:S05]  /*0d30*/  VIADDMNMX.RELU R5, R14, UR5, R13, PT ;  /* 0x000000050e057c46 */ /* 0x000fca000b80110d */
[----:B-1----:R-:W-:-:S04]  /*0d40*/  IMAD R5, R16, UR10, R5 ;  /* 0x0000000a10057c24 */ /* 0x002fc8000f8e0205 */
[----:B0-----:R-:W-:Y:S02]  /*0d50*/  IMAD.WIDE R4, R5, 0x3, R2 ;  /* 0x0000000305047825 */ /* 0x001fe400078e0202 */
[----:B------:R-:W0:Y:S03]  /*0d60*/  LDC.64 R2, c[0x0][0x390] ;  /* 0x0000e400ff027b82 */ /* 0x000e260000000a00 */
[----:B------:R-:W2:Y:S04]  /*0d70*/  LDG.E.U8 R7, desc[UR8][R4.64] ;  /* 0x0000000804077981 */ /* 0x000ea8000c1e1100 */
[----:B------:R-:W3:Y:S04]  /*0d80*/  LDG.E.U8 R9, desc[UR8][R4.64+0x1] ;  /* 0x0000010804097981 */ /* 0x000ee8000c1e1100 */
[----:B------:R-:W4:Y:S01]  /*0d90*/  LDG.E.U8 R19, desc[UR8][R4.64+0x2] ;  /* 0x0000020804137981 */ /* 0x000f22000c1e1100 */
[----:B------:R-:W-:-:S05]  /*0da0*/  IADD3 R17, PT, PT, R17, UR5, RZ ;  /* 0x0000000511117c10 */ /* 0x000fca000fffe0ff */
[----:B0-----:R-:W-:Y:S01]  /*0db0*/  IMAD.WIDE.U32 R2, R17, 0x4, R2 ;  /* 0x0000000411027825 */ /* 0x001fe200078e0002 */
[----:B--2---:R-:W-:Y:S04]  /*0dc0*/  STS.U8 [R12], R7 ;  /* 0x000000070c007388 */ /* 0x004fe80000000000 */
[----:B---3--:R-:W-:Y:S04]  /*0dd0*/  STS.U8 [R12+0x1], R9 ;  /* 0x000001090c007388 */ /* 0x008fe80000000000 */
[----:B----4-:R-:W-:Y:S01]  /*0de0*/  STS.U8 [R12+0x2], R19 ;  /* 0x000002130c007388 */ /* 0x010fe20000000000 */
[----:B------:R-:W-:Y:S06]  /*0df0*/  BAR.SYNC.DEFER_BLOCKING 0x0 ;  /* 0x0000000000007b1d */ /* 0x000fec0000010000 */
[----:B------:R-:W2:Y:S04]  /*0e00*/  LDG.E R2, desc[UR8][R2.64] ;  /* 0x0000000802027981 */ /* 0x000ea8000c1e1900 */
[----:B------:R-:W0:Y:S04]  /*0e10*/  LDS.U8 R6, [R12] ;  /* 0x000000000c067984 */ /* 0x000e280000000000 */
[----:B------:R-:W1:Y:S04]  /*0e20*/  LDS.U8 R8, [R12+0x1] ;  /* 0x000001000c087984 */ /* 0x000e680000000000 */
[----:B------:R-:W3:Y:S01]  /*0e30*/  LDS.U8 R4, [R12+0x2] ;  /* 0x000002000c047984 */ /* 0x000ee20000000000 */
[----:B0-----:R-:W-:-:S02]  /*0e40*/  I2FP.F32.U32 R5, R6 ;  /* 0x0000000600057245 */ /* 0x001fc40000201000 */
[----:B-1----:R-:W-:Y:S02]  /*0e50*/  I2FP.F32.U32 R8, R8 ;  /* 0x0000000800087245 */ /* 0x002fe40000201000 */
[----:B---3--:R-:W-:Y:S01]  /*0e60*/  I2FP.F32.U32 R4, R4 ;  /* 0x0000000400047245 */ /* 0x008fe20000201000 */
[----:B------:R-:W-:Y:S01]  /*0e70*/  BAR.SYNC.DEFER_BLOCKING 0x0 ;  /* 0x0000000000007b1d */ /* 0x000fe20000010000 */
[-C--:B--2---:R-:W-:Y:S01]  /*0e80*/  FFMA R24, R5, R2.reuse, R24 ;  /* 0x0000000205187223 */ /* 0x084fe20000000018 */
[-C--:B------:R-:W-:Y:S02]  /*0e90*/  FFMA R23, R8, R2.reuse, R23 ;  /* 0x0000000208177223 */ /* 0x080fe40000000017 */
[----:B------:R-:W-:-:S07]  /*0ea0*/  FFMA R21, R4, R2, R21 ;  /* 0x0000000204157223 */ /* 0x000fce0000000015 */
.L_x_10:
[----:B------:R-:W-:Y:S05]  /*0eb0*/  @P0 BRA `(.L_x_12) ;  /* 0xfffffff000e00947 */ /* 0x000fea000383ffff */
.L_x_7:
        /* <DEDUP_REMOVED lines=11> */
.L_x_13:
        /* <DEDUP_REMOVED lines=9> */
.L_x_23:


//--------------------- .text._Z14blurImgKernel1P6uchar3iiPfiS0_ --------------------------
	.section	.text._Z14blurImgKernel1P6uchar3iiPfiS0_,"ax",@progbits
	.align	128
        .global         _Z14blurImgKernel1P6uchar3iiPfiS0_
        .type           _Z14blurImgKernel1P6uchar3iiPfiS0_,@function
        .size           _Z14blurImgKernel1P6uchar3iiPfiS0_,(.L_x_24 - _Z14blurImgKernel1P6uchar3iiPfiS0_)
        .other          _Z14blurImgKernel1P6uchar3iiPfiS0_,@"STO_CUDA_ENTRY STV_DEFAULT"
_Z14blurImgKernel1P6uchar3iiPfiS0_:
.text._Z14blurImgKernel1P6uchar3iiPfiS0_:
        /* <DEDUP_REMOVED lines=14> */
[----:B------:R-:W-:Y:S01]  /*00e0*/  HFMA2 R26, -RZ, RZ, 0, 0 ;  /* 0x00000000ff1a7431 */ /* 0x000fe200000001ff */
[----:B------:R-:W-:Y:S01]  /*00f0*/  MOV R24, RZ ;  /* 0x000000ff00187202 */ /* 0x000fe20000000f00 */
[----:B------:R-:W-:Y:S01]  /*0100*/  HFMA2 R10, -RZ, RZ, 0, 0 ;  /* 0x00000000ff0a7431 */ /* 0x000fe200000001ff */
[----:B------:R-:W1:Y:S01]  /*0110*/  LDCU.64 UR10, c[0x0][0x358] ;  /* 0x00006b00ff0a77ac */ /* 0x000e620008000a00 */
[----:B0-----:R-:W-:-:S09]  /*0120*/  UISETP.GE.AND UP0, UPT, UR5, 0x1, UPT ;  /* 0x000000010500788c */ /* 0x001fd2000bf06270 */
[----:B-1----:R-:W-:Y:S05]  /*0130*/  BRA.U !UP0, `(.L_x_14) ;  /* 0x0000001108307547 */ /* 0x002fea000b800000 */
[----:B------:R-:W-:Y:S01]  /*0140*/  USHF.R.U32.HI UR4, URZ, 0x1, UR5 ;  /* 0x00000001ff047899 */ /* 0x000fe20008011605 */
[----:B------:R-:W-:Y:S01]  /*0150*/  VIADD R2, R6, 0xffffffff ;  /* 0xffffffff06027836 */ /* 0x000fe20000000000 */
[----:B------:R-:W-:Y:S01]  /*0160*/  MOV R10, RZ ;  /* 0x000000ff000a7202 */ /* 0x000fe20000000f00 */
[----:B------:R-:W-:Y:S01]  /*0170*/  IMAD.MOV.U32 R26, RZ, RZ, RZ ;  /* 0x000000ffff1a7224 */ /* 0x000fe200078e00ff */
[----:B------:R-:W-:Y:S01]  /*0180*/  MOV R24, RZ ;  /* 0x000000ff00187202 */ /* 0x000fe20000000f00 */
[----:B------:R-:W-:Y:S01]  /*0190*/  ULOP3.LUT UR6, UR5, 0x7, URZ, 0xc0, !UPT ;  /* 0x0000000705067892 */ /* 0x000fe2000f8ec0ff */
[----:B------:R-:W-:Y:S01]  /*01a0*/  IADD3 R4, PT, PT, R0, -UR4, RZ ;  /* 0x8000000400047c10 */ /* 0x000fe2000fffe0ff */
[----:B------:R-:W-:Y:S01]  /*01b0*/  ULOP3.LUT UR7, UR5, 0x3, URZ, 0xc0, !UPT ;  /* 0x0000000305077892 */ /* 0x000fe2000f8ec0ff */
[----:B------:R-:W-:Y:S01]  /*01c0*/  IADD3 R5, PT, PT, R3, -UR4, RZ ;  /* 0x8000000403057c10 */ /* 0x000fe2000fffe0ff */
[----:B------:R-:W-:Y:S01]  /*01d0*/  ULOP3.LUT UR5, UR5, 0x7ffffff8, URZ, 0xc0, !UPT ;  /* 0x7ffffff805057892 */ /* 0x000fe2000f8ec0ff */
[----:B------:R-:W-:-:S11]  /*01e0*/  UMOV UR4, URZ ;  /* 0x000000ff00047c82 */ /* 0x000fd60008000000 */
.L_x_20:
[----:B------:R-:W0:Y:S01]  /*01f0*/  LDC R7, c[0x0][0x38c] ;  /* 0x0000e300ff077b82 */ /* 0x000e220000000800 */
[----:B------:R-:W1:Y:S01]  /*0200*/  LDCU UR12, c[0x0][0x398] ;  /* 0x00007300ff0c77ac */ /* 0x000e620008000800 */
[----:B------:R-:W-:Y:S01]  /*0210*/  MOV R20, RZ ;  /* 0x000000ff00147202 */ /* 0x000fe20000000f00 */
[----:B-1----:R-:W-:Y:S02]  /*0220*/  UISETP.GE.U32.AND UP1, UPT, UR12, 0x8, UPT ;  /* 0x000000080c00788c */ /* 0x002fe4000bf26070 */
[----:B------:R-:W-:Y:S01]  /*0230*/  UIMAD UR9, UR4, UR12, URZ ;  /* 0x0000000c040972a4 */ /* 0x000fe2000f8e02ff */
[----:B0-----:R-:W-:-:S05]  /*0240*/  VIADD R7, R7, 0xffffffff ;  /* 0xffffffff07077836 */ /* 0x001fca0000000000 */
[----:B------:R-:W-:Y:S01]  /*0250*/  VIADDMNMX.RELU R6, R4, UR4, R7, PT ;  /* 0x0000000404067c46 */ /* 0x000fe2000b801107 */
[----:B------:R-:W-:-:S04]  /*0260*/  UIADD3 UR4, UPT, UPT, UR4, 0x1, URZ ;  /* 0x0000000104047890 */ /* 0x000fc8000fffe0ff */
[----:B------:R-:W-:Y:S01]  /*0270*/  UISETP.NE.AND UP0, UPT, UR4, UR12, UPT ;  /* 0x0000000c0400728c */ /* 0x000fe2000bf05270 */
[----:B------:R-:W-:Y:S10]  /*0280*/  BRA.U !UP1, `(.L_x_15) ;  /* 0x0000000509cc7547 */ /* 0x000ff4000b800000 */
[----:B------:R-:W-:Y:S01]  /*0290*/  HFMA2 R8, -RZ, RZ, 0, 0 ;  /* 0x00000000ff087431 */ /* 0x000fe200000001ff */
[----:B------:R-:W0:Y:S06]  /*02a0*/  LDCU UR8, c[0x0][0x388] ;  /* 0x00007100ff0877ac */ /* 0x000e2c0008000800 */
.L_x_16:
[----:B------:R-:W1:Y:S01]  /*02b0*/  LDC.64 R18, c[0x0][0x380] ;  /* 0x0000e000ff127b82 */ /* 0x000e620000000a00 */
[----:B------:R-:W-:-:S04]  /*02c0*/  IADD3 R13, PT, PT, R5, R8, RZ ;  /* 0x00000008050d7210 */ /* 0x000fc80007ffe0ff */
[----:B------:R-:W-:-:S03]  /*02d0*/  VIMNMX.RELU R7, PT, PT, R13, R2, PT ;  /* 0x000000020d077248 */ /* 0x000fc60003fe1100 */
[----:B------:R-:W2:Y:S02]  /*02e0*/  LDC.64 R14, c[0x0][0x390] ;  /* 0x0000e400ff0e7b82 */ /* 0x000ea40000000a00 */
[----:B0-----:R-:W-:Y:S02]  /*02f0*/  IMAD R21, R6, UR8, R7 ;  /* 0x0000000806157c24 */ /* 0x001fe4000f8e0207 */
[----:B------:R-:W-:Y:S02]  /*0300*/  VIADD R7, R8, UR9 ;  /* 0x0000000908077c36 */ /* 0x000fe40008000000 */
[----:B-1----:R-:W-:-:S05]  /*0310*/  IMAD.WIDE R20, R21, 0x3, R18 ;  /* 0x0000000315147825 */ /* 0x002fca00078e0212 */
[----:B------:R-:W3:Y:S01]  /*0320*/  LDG.E.U8 R11, desc[UR10][R20.64+0x1] ;  /* 0x0000010a140b7981 */ /* 0x000ee2000c1e1100 */
[----:B--2---:R-:W-:-:S03]  /*0330*/  IMAD.WIDE.U32 R14, R7, 0x4, R14 ;  /* 0x00000004070e7825 */ /* 0x004fc600078e000e */
[----:B------:R-:W2:Y:S04]  /*0340*/  LDG.E.U8 R12, desc[UR10][R20.64] ;  /* 0x0000000a140c7981 */ /* 0x000ea8000c1e1100 */
[----:B------:R-:W4:Y:S01]  /*0350*/  LDG.E R17, desc[UR10][R14.64] ;  /* 0x0000000a0e117981 */ /* 0x000f22000c1e1900 */
[----:B------:R-:W-:-:S03]  /*0360*/  VIADDMNMX.RELU R7, R13, 0x1, R2, PT ;  /* 0x000000010d077846 */ /* 0x000fc60003801102 */
[----:B------:R0:W5:Y:S02]  /*0370*/  LDG.E.U8 R23, desc[UR10][R20.64+0x2] ;  /* 0x0000020a14177981 */ /* 0x000164000c1e1100 */
[----:B------:R-:W-:Y:S01]  /*0380*/  IMAD R7, R6, UR8, R7 ;  /* 0x0000000806077c24 */ /* 0x000fe2000f8e0207 */
[----:B------:R-:W-:Y:S01]  /*0390*/  VIADDMNMX.RELU R25, R13, 0x2, R2, PT ;  /* 0x000000020d197846 */ /* 0x000fe20003801102 */
[----:B------:R-:W5:Y:S02]  /*03a0*/  LDG.E R27, desc[UR10][R14.64+0x4] ;  /* 0x0000040a0e1b7981 */ /* 0x000f64000c1e1900 */
[----:B------:R-:W-:-:S05]  /*03b0*/  IMAD.WIDE R28, R7, 0x3, R18 ;  /* 0x00000003071c7825 */ /* 0x000fca00078e0212 */
[----:B------:R-:W5:Y:S04]  /*03c0*/  LDG.E.U8 R9, desc[UR10][R28.64] ;  /* 0x0000000a1c097981 */ /* 0x000f68000c1e1100 */
[----:B------:R-:W5:Y:S01]  /*03d0*/  LDG.E.U8 R16, desc[UR10][R28.64+0x1] ;  /* 0x0000010a1c107981 */ /* 0x000f62000c1e1100 */
[----:B------:R-:W-:-:S03]  /*03e0*/  IMAD R22, R6, UR8, R25 ;  /* 0x0000000806167c24 */ /* 0x000fc6000f8e0219 */
[----:B------:R1:W5:Y:S01]  /*03f0*/  LDG.E.U8 R7, desc[UR10][R28.64+0x2] ;  /* 0x0000020a1c077981 */ /* 0x000362000c1e1100 */
[----:B0-----:R-:W-:-:S05]  /*0400*/  IMAD.WIDE R20, R22, 0x3, R18 ;  /* 0x0000000316147825 */ /* 0x001fca00078e0212 */
[----:B------:R-:W5:Y:S01]  /*0410*/  LDG.E.U8 R22, desc[UR10][R20.64+0x1] ;  /* 0x0000010a14167981 */ /* 0x000f62000c1e1100 */
[----:B---3--:R-:W-:-:S05]  /*0420*/  I2FP.F32.U32 R11, R11 ;  /* 0x0000000b000b7245 */ /* 0x008fca0000201000 */
[----:B----4-:R-:W-:Y:S02]  /*0430*/  FFMA R24, R11, R17, R24 ;  /* 0x000000110b187223 */ /* 0x010fe40000000018 */
[----:B------:R-:W3:Y:S01]  /*0440*/  LDG.E.U8 R11, desc[UR10][R20.64] ;  /* 0x0000000a140b7981 */ /* 0x000ee2000c1e1100 */
[----:B--2---:R-:W-:-:S03]  /*0450*/  I2FP.F32.U32 R25, R12 ;  /* 0x0000000c00197245 */ /* 0x004fc60000201000 */
[----:B------:R-:W2:Y:S01]  /*0460*/  LDG.E R12, desc[UR10][R14.64+0x8] ;  /* 0x0000080a0e0c7981 */ /* 0x000ea2000c1e1900 */
[----:B-----5:R-:W-:Y:S01]  /*0470*/  I2FP.F32.U32 R23, R23 ;  /* 0x0000001700177245 */ /* 0x020fe20000201000 */
[-C--:B------:R-:W-:Y:S02]  /*0480*/  FFMA R26, R25, R17.reuse, R26 ;  /* 0x00000011191a7223 */ /* 0x080fe4000000001a */
[----:B------:R0:W4:Y:S02]  /*0490*/  LDG.E.U8 R25, desc[UR10][R20.64+0x2] ;  /* 0x0000020a14197981 */ /* 0x000124000c1e1100 */
[----:B------:R-:W-:Y:S01]  /*04a0*/  FFMA R10, R23, R17, R10 ;  /* 0x00000011170a7223 */ /* 0x000fe2000000000a */
[----:B------:R-:W-:Y:S02]  /*04b0*/  VIADDMNMX.RELU R17, R13, 0x3, R2, PT ;  /* 0x000000030d117846 */ /* 0x000fe40003801102 */
[----:B------:R-:W-:-:S03]  /*04c0*/  I2FP.F32.U32 R9, R9 ;  /* 0x0000000900097245 */ /* 0x000fc60000201000 */
[----:B------:R-:W-:Y:S01]  /*04d0*/  IMAD R17, R6, UR8, R17 ;  /* 0x0000000806117c24 */ /* 0x000fe2000f8e0211 */
[----:B-1----:R-:W-:Y:S01]  /*04e0*/  I2FP.F32.U32 R29, R16 ;  /* 0x00000010001d7245 */ /* 0x002fe20000201000 */
[----:B------:R-:W-:Y:S01]  /*04f0*/  FFMA R23, R9, R27, R26 ;  /* 0x0000001b09177223 */ /* 0x000fe2000000001a */
[----:B------:R-:W-:Y:S01]  /*0500*/  VIADDMNMX.RELU R9, R13, 0x4, R2, PT ;  /* 0x000000040d097846 */ /* 0x000fe20003801102 */
[----:B------:R-:W-:Y:S01]  /*0510*/  IMAD.WIDE R16, R17, 0x3, R18 ;  /* 0x0000000311107825 */ /* 0x000fe200078e0212 */
[----:B------:R-:W-:-:S03]  /*0520*/  I2FP.F32.U32 R7, R7 ;  /* 0x0000000700077245 */ /* 0x000fc60000201000 */
[-C--:B------:R-:W-:Y:S01]  /*0530*/  FFMA R29, R29, R27.reuse, R24 ;  /* 0x0000001b1d1d7223 */ /* 0x080fe20000000018 */
[----:B0-----:R-:W-:Y:S01]  /*0540*/  IMAD R21, R6, UR8, R9 ;  /* 0x0000000806157c24 */ /* 0x001fe2000f8e0209 */
[----:B------:R-:W5:Y:S01]  /*0550*/  LDG.E.U8 R26, desc[UR10][R16.64] ;  /* 0x0000000a101a7981 */ /* 0x000f62000c1e1100 */
[----:B------:R-:W-:Y:S02]  /*0560*/  FFMA R27, R7, R27, R10 ;  /* 0x0000001b071b7223 */ /* 0x000fe4000000000a */
[----:B------:R-:W-:Y:S01]  /*0570*/  IMAD.WIDE R20, R21, 0x3, R18 ;  /* 0x0000000315147825 */ /* 0x000fe200078e0212 */
[----:B------:R-:W5:Y:S04]  /*0580*/  LDG.E R7, desc[UR10][R14.64+0xc] ;  /* 0x00000c0a0e077981 */ /* 0x000f68000c1e1900 */
[----:B------:R-:W5:Y:S04]  /*0590*/  LDG.E.U8 R9, desc[UR10][R16.64+0x1] ;  /* 0x0000010a10097981 */ /* 0x000f68000c1e1100 */
[----:B------:R2:W5:Y:S01]  /*05a0*/  LDG.E.U8 R10, desc[UR10][R16.64+0x2] ;  /* 0x0000020a100a7981 */ /* 0x000562000c1e1100 */
[----:B---3--:R-:W-:-:S03]  /*05b0*/  I2FP.F32.U32 R24, R11 ;  /* 0x0000000b00187245 */ /* 0x008fc60000201000 */
[----:B------:R-:W3:Y:S02]  /*05c0*/  LDG.E.U8 R11, desc[UR10][R20.64] ;  /* 0x0000000a140b7981 */ /* 0x000ee4000c1e1100 */
[----:B--2---:R-:W-:Y:S02]  /*05d0*/  FFMA R16, R24, R12, R23 ;  /* 0x0000000c18107223 */ /* 0x004fe40000000017 */
[----:B------:R-:W2:Y:S04]  /*05e0*/  LDG.E.U8 R24, desc[UR10][R20.64+0x1] ;  /* 0x0000010a14187981 */ /* 0x000ea8000c1e1100 */
[----:B------:R-:W2:Y:S01]  /*05f0*/  LDG.E R23, desc[UR10][R14.64+0x10] ;  /* 0x0000100a0e177981 */ /* 0x000ea2000c1e1900 */
[----:B------:R-:W-:Y:S02]  /*0600*/  I2FP.F32.U32 R22, R22 ;  /* 0x0000001600167245 */ /* 0x000fe40000201000 */
[----:B----4-:R-:W-:-:S02]  /*0610*/  I2FP.F32.U32 R28, R25 ;  /* 0x00000019001c7245 */ /* 0x010fc40000201000 */
[C-C-:B------:R-:W-:Y:S01]  /*0620*/  VIADDMNMX.RELU R17, R13.reuse, 0x5, R2.reuse, PT ;  /* 0x000000050d117846 */ /* 0x140fe20003801102 */
[-C--:B------:R-:W-:Y:S01]  /*0630*/  FFMA R22, R22, R12.reuse, R29 ;  /* 0x0000000c16167223 */ /* 0x080fe2000000001d */
[----:B------:R0:W4:Y:S01]  /*0640*/  LDG.E.U8 R25, desc[UR10][R20.64+0x2] ;  /* 0x0000020a14197981 */ /* 0x000122000c1e1100 */
[----:B------:R-:W-:Y:S01]  /*0650*/  FFMA R28, R28, R12, R27 ;  /* 0x0000000c1c1c7223 */ /* 0x000fe2000000001b */
[C-C-:B------:R-:W-:Y:S02]  /*0660*/  VIADDMNMX.RELU R27, R13.reuse, 0x6, R2.reuse, PT ;  /* 0x000000060d1b7846 */ /* 0x140fe40003801102 */
[----:B------:R-:W-:Y:S01]  /*0670*/  VIADDMNMX.RELU R12, R13, 0x7, R2, PT ;  /* 0x000000070d0c7846 */ /* 0x000fe20003801102 */
[C---:B------:R-:W-:Y:S01]  /*0680*/  IMAD R17, R6.reuse, UR8, R17 ;  /* 0x0000000806117c24 */ /* 0x040fe2000f8e0211 */
[----:B-----5:R-:W-:Y:S01]  /*0690*/  I2FP.F32.U32 R13, R26 ;  /* 0x0000001a000d7245 */ /* 0x020fe20000201000 */
[C---:B------:R-:W-:Y:S02]  /*06a0*/  IMAD R29, R6.reuse, UR8, R27 ;  /* 0x00000008061d7c24 */ /* 0x040fe4000f8e021b */
[----:B------:R-:W-:-:S02]  /*06b0*/  IMAD R27, R6, UR8, R12 ;  /* 0x00000008061b7c24 */ /* 0x000fc4000f8e020c */
[----:B------:R-:W-:Y:S01]  /*06c0*/  FFMA R26, R13, R7, R16 ;  /* 0x000000070d1a7223 */ /* 0x000fe20000000010 */
[----:B------:R-:W-:Y:S01]  /*06d0*/  IMAD.WIDE R12, R17, 0x3, R18 ;  /* 0x00000003110c7825 */ /* 0x000fe200078e0212 */
[----:B------:R-:W-:-:S03]  /*06e0*/  I2FP.F32.U32 R9, R9 ;  /* 0x0000000900097245 */ /* 0x000fc60000201000 */
[----:B------:R-:W-:Y:S01]  /*06f0*/  IMAD.WIDE R16, R29, 0x3, R18 ;  /* 0x000000031d107825 */ /* 0x000fe200078e0212 */
[----:B0-----:R-:W-:-:S03]  /*0700*/  I2FP.F32.U32 R21, R10 ;  /* 0x0000000a00157245 */ /* 0x001fc60000201000 */
[-C--:B------:R-:W-:Y:S01]  /*0710*/  FFMA R22, R9, R7.reuse, R22 ;  /* 0x0000000709167223 */ /* 0x080fe20000000016 */
[----:B------:R-:W-:Y:S01]  /*0720*/  IMAD.WIDE R18, R27, 0x3, R18 ;  /* 0x000000031b127825 */ /* 0x000fe200078e0212 */
[----:B------:R-:W5:Y:S03]  /*0730*/  LDG.E.U8 R9, desc[UR10][R12.64+0x1] ;  /* 0x0000010a0c097981 */ /* 0x000f66000c1e1100 */
[----:B------:R-:W-:Y:S01]  /*0740*/  FFMA R28, R21, R7, R28 ;  /* 0x00000007151c7223 */ /* 0x000fe2000000001c */
[----:B------:R-:W5:Y:S04]  /*0750*/  LDG.E.U8 R10, desc[UR10][R12.64+0x2] ;  /* 0x0000020a0c0a7981 */ /* 0x000f68000c1e1100 */
[----:B------:R-:W5:Y:S04]  /*0760*/  LDG.E.U8 R7, desc[UR10][R12.64] ;  /* 0x0000000a0c077981 */ /* 0x000f68000c1e1100 */
[----:B------:R-:W5:Y:S04]  /*0770*/  LDG.E.U8 R21, desc[UR10][R16.64+0x1] ;  /* 0x0000010a10157981 */ /* 0x000f68000c1e1100 */
[----:B------:R-:W5:Y:S04]  /*0780*/  LDG.E.U8 R20, desc[UR10][R16.64] ;  /* 0x0000000a10147981 */ /* 0x000f68000c1e1100 */
[----:B------:R-:W5:Y:S04]  /*0790*/  LDG.E.U8 R12, desc[UR10][R18.64] ;  /* 0x0000000a120c7981 */ /* 0x000f68000c1e1100 */
[----:B------:R-:W5:Y:S04]  /*07a0*/  LDG.E.U8 R29, desc[UR10][R18.64+0x1] ;  /* 0x0000010a121d7981 */ /* 0x000f68000c1e1100 */
[----:B------:R-:W5:Y:S04]  /*07b0*/  LDG.E R13, desc[UR10][R14.64+0x1c] ;  /* 0x00001c0a0e0d7981 */ /* 0x000f68000c1e1900 */
[----:B------:R-:W5:Y:S01]  /*07c0*/  LDG.E.U8 R18, desc[UR10][R18.64+0x2] ;  /* 0x0000020a12127981 */ /* 0x000f62000c1e1100 */
[----:B---3--:R-:W-:-:S02]  /*07d0*/  I2FP.F32.U32 R11, R11 ;  /* 0x0000000b000b7245 */ /* 0x008fc40000201000 */
[----:B--2---:R-:W-:-:S03]  /*07e0*/  I2FP.F32.U32 R27, R24 ;  /* 0x00000018001b7245 */ /* 0x004fc60000201000 */
[-C--:B------:R-:W-:Y:S02]  /*07f0*/  FFMA R26, R11, R23.reuse, R26 ;  /* 0x000000170b1a7223 */ /* 0x080fe4000000001a */
[----:B------:R-:W2:Y:S01]  /*0800*/  LDG.E R11, desc[UR10][R14.64+0x14] ;  /* 0x0000140a0e0b7981 */ /* 0x000ea2000c1e1900 */
[----:B------:R-:W-:-:S03]  /*0810*/  FFMA R24, R27, R23, R22 ;  /* 0x000000171b187223 */ /* 0x000fc60000000016 */
[----:B------:R-:W3:Y:S04]  /*0820*/  LDG.E R22, desc[UR10][R14.64+0x18] ;  /* 0x0000180a0e167981 */ /* 0x000ee8000c1e1900 */
[----:B------:R-:W3:Y:S01]  /*0830*/  LDG.E.U8 R27, desc[UR10][R16.64+0x2] ;  /* 0x0000020a101b7981 */ /* 0x000ee2000c1e1100 */
[----:B----4-:R-:W-:Y:S02]  /*0840*/  I2FP.F32.U32 R25, R25 ;  /* 0x0000001900197245 */ /* 0x010fe40000201000 */
[----:B------:R-:W-:-:S03]  /*0850*/  IADD3 R8, PT, PT, R8, 0x8, RZ ;  /* 0x0000000808087810 */ /* 0x000fc60007ffe0ff */
[----:B------:R-:W-:Y:S01]  /*0860*/  FFMA R28, R25, R23, R28 ;  /* 0x00000017191c7223 */ /* 0x000fe2000000001c */
[----:B------:R-:W-:Y:S02]  /*0870*/  ISETP.NE.AND P0, PT, R8, UR5, PT ;  /* 0x0000000508007c0c */ /* 0x000fe4000bf05270 */
[----:B-----5:R-:W-:Y:S02]  /*0880*/  I2FP.F32.U32 R9, R9 ;  /* 0x0000000900097245 */ /* 0x020fe40000201000 */
[----:B------:R-:W-:Y:S02]  /*0890*/  I2FP.F32.U32 R23, R10 ;  /* 0x0000000a00177245 */ /* 0x000fe40000201000 */
[----:B------:R-:W-:Y:S02]  /*08a0*/  I2FP.F32.U32 R7, R7 ;  /* 0x0000000700077245 */ /* 0x000fe40000201000 */
[----:B------:R-:W-:Y:S02]  /*08b0*/  I2FP.F32.U32 R10, R21 ;  /* 0x00000015000a7245 */ /* 0x000fe40000201000 */
[----:B------:R-:W-:-:S02]  /*08c0*/  I2FP.F32.U32 R20, R20 ;  /* 0x0000001400147245 */ /* 0x000fc40000201000 */
[----:B------:R-:W-:Y:S01]  /*08d0*/  I2FP.F32.U32 R29, R29 ;  /* 0x0000001d001d7245 */ /* 0x000fe20000201000 */
[-C--:B--2---:R-:W-:Y:S01]  /*08e0*/  FFMA R9, R9, R11.reuse, R24 ;  /* 0x0000000b09097223 */ /* 0x084fe20000000018 */
[-C--:B------:R-:W-:Y:S01]  /*08f0*/  FFMA R7, R7, R11.reuse, R26 ;  /* 0x0000000b07077223 */ /* 0x080fe2000000001a */
[----:B------:R-:W-:Y:S02]  /*0900*/  FFMA R23, R23, R11, R28 ;  /* 0x0000000b17177223 */ /* 0x000fe4000000001c */
[-C--:B---3--:R-:W-:Y:S01]  /*0910*/  FFMA R24, R10, R22.reuse, R9 ;  /* 0x000000160a187223 */ /* 0x088fe20000000009 */
[----:B------:R-:W-:Y:S01]  /*0920*/  FFMA R20, R20, R22, R7 ;  /* 0x0000001614147223 */ /* 0x000fe20000000007 */
[----:B------:R-:W-:Y:S02]  /*0930*/  I2FP.F32.U32 R10, R27 ;  /* 0x0000001b000a7245 */ /* 0x000fe40000201000 */
[----:B------:R-:W-:Y:S02]  /*0940*/  I2FP.F32.U32 R7, R12 ;  /* 0x0000000c00077245 */ /* 0x000fe40000201000 */
[----:B------:R-:W-:Y:S01]  /*0950*/  I2FP.F32.U32 R9, R18 ;  /* 0x0000001200097245 */ /* 0x000fe20000201000 */
[----:B------:R-:W-:Y:S01]  /*0960*/  FFMA R10, R10, R22, R23 ;  /* 0x000000160a0a7223 */ /* 0x000fe20000000017 */
[-C--:B------:R-:W-:Y:S01]  /*0970*/  FFMA R24, R29, R13.reuse, R24 ;  /* 0x0000000d1d187223 */ /* 0x080fe20000000018 */
[----:B------:R-:W-:-:S02]  /*0980*/  FFMA R26, R7, R13, R20 ;  /* 0x0000000d071a7223 */ /* 0x000fc40000000014 */
[----:B------:R-:W-:Y:S01]  /*0990*/  FFMA R10, R9, R13, R10 ;  /* 0x0000000d090a7223 */ /* 0x000fe2000000000a */
[----:B------:R-:W-:Y:S06]  /*09a0*/  @P0 BRA `(.L_x_16) ;  /* 0xfffffff800400947 */ /* 0x000fec000383ffff */
[----:B------:R-:W-:-:S07]  /*09b0*/  MOV R20, UR5 ;  /* 0x0000000500147c02 */ /* 0x000fce0008000f00 */
.L_x_15:
[----:B------:R-:W-:-:S09]  /*09c0*/  UISETP.NE.AND UP1, UPT, UR6, URZ, UPT ;  /* 0x000000ff0600728c */ /* 0x000fd2000bf25270 */
[----:B------:R-:W-:Y:S05]  /*09d0*/  BRA.U !UP1, `(.L_x_17) ;  /* 0x0000000909047547 */ /* 0x000fea000b800000 */
[----:B------:R-:W-:Y:S02]  /*09e0*/  UIADD3 UR8, UPT, UPT, UR6, -0x1, URZ ;  /* 0xffffffff06087890 */ /* 0x000fe4000fffe0ff */
[----:B------:R-:W-:Y:S02]  /*09f0*/  UISETP.NE.AND UP2, UPT, UR7, URZ, UPT ;  /* 0x000000ff0700728c */ /* 0x000fe4000bf45270 */
[----:B------:R-:W-:-:S09]  /*0a00*/  UISETP.GE.U32.AND UP1, UPT, UR8, 0x3, UPT ;  /* 0x000000030800788c */ /* 0x000fd2000bf26070 */
[----:B------:R-:W-:Y:S05]  /*0a10*/  BRA.U !UP1, `(.L_x_18) ;  /* 0x0000000509007547 */ /* 0x000fea000b800000 */
[----:B------:R-:W0:Y:S01]  /*0a20*/  LDC.64 R16, c[0x0][0x380] ;  /* 0x0000e000ff107b82 */ /* 0x000e220000000a00 */
[----:B------:R-:W1:Y:S01]  /*0a30*/  LDCU UR8, c[0x0][0x388] ;  /* 0x00007100ff0877ac */ /* 0x000e620008000800 */
[----:B------:R-:W-:-:S04]  /*0a40*/  IADD3 R13, PT, PT, R5, R20, RZ ;  /* 0x00000014050d7210 */ /* 0x000fc80007ffe0ff */
[----:B------:R-:W-:Y:S02]  /*0a50*/  VIMNMX.RELU R7, PT, PT, R13, R2, PT ;  /* 0x000000020d077248 */ /* 0x000fe40003fe1100 */
[----:B------:R-:W2:Y:S08]  /*0a60*/  LDC.64 R14, c[0x0][0x390] ;  /* 0x0000e400ff0e7b82 */ /* 0x000eb00000000a00 */
[----:B------:R-:W3:Y:S01]  /*0a70*/  LDC.64 R8, c[0x0][0x390] ;  /* 0x0000e400ff087b82 */ /* 0x000ee20000000a00 */
[----:B-1----:R-:W-:-:S02]  /*0a80*/  IMAD R19, R6, UR8, R7 ;  /* 0x0000000806137c24 */ /* 0x002fc4000f8e0207 */
[----:B------:R-:W-:Y:S02]  /*0a90*/  VIADD R7, R20, UR9 ;  /* 0x0000000914077c36 */ /* 0x000fe40008000000 */
[----:B0-----:R-:W-:-:S05]  /*0aa0*/  IMAD.WIDE R18, R19, 0x3, R16 ;  /* 0x0000000313127825 */ /* 0x001fca00078e0210 */
[----:B------:R-:W4:Y:S01]  /*0ab0*/  LDG.E.U8 R21, desc[UR10][R18.64] ;  /* 0x0000000a12157981 */ /* 0x000f22000c1e1100 */
[----:B--2---:R-:W-:-:S03]  /*0ac0*/  IMAD.WIDE.U32 R14, R7, 0x4, R14 ;  /* 0x00000004070e7825 */ /* 0x004fc600078e000e */
[----:B------:R-:W2:Y:S04]  /*0ad0*/  LDG.E.U8 R11, desc[UR10][R18.64+0x1] ;  /* 0x0000010a120b7981 */ /* 0x000ea8000c1e1100 */
[----:B------:R0:W5:Y:S01]  /*0ae0*/  LDG.E R7, desc[UR10][R14.64] ;  /* 0x0000000a0e077981 */ /* 0x000162000c1e1900 */
[C-C-:B------:R-:W-:Y:S02]  /*0af0*/  VIADDMNMX.RELU R23, R13.reuse, 0x1, R2.reuse, PT ;  /* 0x000000010d177846 */ /* 0x140fe40003801102 */
[C-C-:B------:R-:W-:Y:S02]  /*0b00*/  VIADDMNMX.RELU R25, R13.reuse, 0x2, R2.reuse, PT ;  /* 0x000000020d197846 */ /* 0x140fe40003801102 */
[----:B------:R-:W-:Y:S01]  /*0b10*/  VIADDMNMX.RELU R27, R13, 0x3, R2, PT ;  /* 0x000000030d1b7846 */ /* 0x000fe20003801102 */
[----:B------:R-:W-:Y:S01]  /*0b20*/  IMAD R13, R6, UR8, R23 ;  /* 0x00000008060d7c24 */ /* 0x000fe2000f8e0217 */
[----:B------:R-:W-:Y:S01]  /*0b30*/  IADD3 R22, P0, PT, R20, UR9, RZ ;  /* 0x0000000914167c10 */ /* 0x000fe2000ff1e0ff */
[----:B------:R-:W-:Y:S01]  /*0b40*/  IMAD R25, R6, UR8, R25 ;  /* 0x0000000806197c24 */ /* 0x000fe2000f8e0219 */
[----:B------:R-:W5:Y:S01]  /*0b50*/  LDG.E.U8 R18, desc[UR10][R18.64+0x2] ;  /* 0x0000020a12127981 */ /* 0x000f62000c1e1100 */
[----:B------:R-:W-:Y:S01]  /*0b60*/  IMAD.WIDE R12, R13, 0x3, R16 ;  /* 0x000000030d0c7825 */ /* 0x000fe200078e0210 */
[----:B---3--:R-:W-:-:S02]  /*0b70*/  LEA R8, P1, R22, R8, 0x2 ;  /* 0x0000000816087211 */ /* 0x008fc400078210ff */
[----:B------:R-:W-:Y:S01]  /*0b80*/  IADD3.X R23, PT, PT, RZ, RZ, RZ, P0, !PT ;  /* 0x000000ffff177210 */ /* 0x000fe200007fe4ff */
[----:B0-----:R-:W-:-:S03]  /*0b90*/  IMAD.WIDE R14, R25, 0x3, R16 ;  /* 0x00000003190e7825 */ /* 0x001fc600078e0210 */
[----:B------:R-:W-:Y:S01]  /*0ba0*/  LEA.HI.X R9, R22, R9, R23, 0x2, P1 ;  /* 0x0000000916097211 */ /* 0x000fe200008f1417 */
[----:B------:R-:W-:Y:S01]  /*0bb0*/  IMAD R27, R6, UR8, R27 ;  /* 0x00000008061b7c24 */ /* 0x000fe2000f8e021b */
[----:B------:R-:W3:Y:S04]  /*0bc0*/  LDG.E.U8 R22, desc[UR10][R12.64] ;  /* 0x0000000a0c167981 */ /* 0x000ee8000c1e1100 */
[----:B------:R-:W3:Y:S01]  /*0bd0*/  LDG.E.U8 R23, desc[UR10][R12.64+0x2] ;  /* 0x0000020a0c177981 */ /* 0x000ee2000c1e1100 */
[----:B------:R-:W-:-:S03]  /*0be0*/  IMAD.WIDE R16, R27, 0x3, R16 ;  /* 0x000000031b107825 */ /* 0x000fc600078e0210 */
[----:B------:R-:W3:Y:S04]  /*0bf0*/  LDG.E R27, desc[UR10][R8.64+0x4] ;  /* 0x0000040a081b7981 */ /* 0x000ee8000c1e1900 */
[----:B------:R-:W3:Y:S04]  /*0c00*/  LDG.E.U8 R19, desc[UR10][R14.64+0x2] ;  /* 0x0000020a0e137981 */ /* 0x000ee8000c1e1100 */
[----:B------:R-:W3:Y:S01]  /*0c10*/  LDG.E.U8 R28, desc[UR10][R16.64+0x1] ;  /* 0x0000010a101c7981 */ /* 0x000ee2000c1e1100 */
[----:B----4-:R-:W-:-:S03]  /*0c20*/  I2FP.F32.U32 R25, R21 ;  /* 0x0000001500197245 */ /* 0x010fc60000201000 */
[----:B------:R0:W4:Y:S01]  /*0c30*/  LDG.E.U8 R21, desc[UR10][R12.64+0x1] ;  /* 0x0000010a0c157981 */ /* 0x000122000c1e1100 */
[----:B--2---:R-:W-:-:S03]  /*0c40*/  I2FP.F32.U32 R29, R11 ;  /* 0x0000000b001d7245 */ /* 0x004fc60000201000 */
[----:B------:R-:W2:Y:S01]  /*0c50*/  LDG.E.U8 R11, desc[UR10][R14.64+0x1] ;  /* 0x0000010a0e0b7981 */ /* 0x000ea2000c1e1100 */
[----:B-----5:R-:W-:-:S03]  /*0c60*/  FFMA R26, R25, R7, R26 ;  /* 0x00000007191a7223 */ /* 0x020fc6000000001a */
[----:B------:R-:W5:Y:S01]  /*0c70*/  LDG.E.U8 R25, desc[UR10][R14.64] ;  /* 0x0000000a0e197981 */ /* 0x000f62000c1e1100 */
[----:B0-----:R-:W-:-:S03]  /*0c80*/  FFMA R12, R29, R7, R24 ;  /* 0x000000071d0c7223 */ /* 0x001fc60000000018 */
[----:B------:R-:W5:Y:S04]  /*0c90*/  LDG.E R29, desc[UR10][R8.64+0x8] ;  /* 0x0000080a081d7981 */ /* 0x000f68000c1e1900 */
[----:B------:R-:W5:Y:S04]  /*0ca0*/  LDG.E.U8 R24, desc[UR10][R16.64] ;  /* 0x0000000a10187981 */ /* 0x000f68000c1e1100 */
[----:B------:R0:W5:Y:S04]  /*0cb0*/  LDG.E R13, desc[UR10][R8.64+0xc] ;  /* 0x00000c0a080d7981 */ /* 0x000168000c1e1900 */
[----:B------:R-:W5:Y:S01]  /*0cc0*/  LDG.E.U8 R16, desc[UR10][R16.64+0x2] ;  /* 0x0000020a10107981 */ /* 0x000f62000c1e1100 */
[----:B------:R-:W-:-:S02]  /*0cd0*/  I2FP.F32.U32 R18, R18 ;  /* 0x0000001200127245 */ /* 0x000fc40000201000 */
[----:B---3--:R-:W-:Y:S02]  /*0ce0*/  I2FP.F32.U32 R22, R22 ;  /* 0x0000001600167245 */ /* 0x008fe40000201000 */
[----:B------:R-:W-:Y:S01]  /*0cf0*/  I2FP.F32.U32 R23, R23 ;  /* 0x0000001700177245 */ /* 0x000fe20000201000 */
[----:B------:R-:W-:Y:S02]  /*0d00*/  FFMA R18, R18, R7, R10 ;  /* 0x0000000712127223 */ /* 0x000fe4000000000a */
[-C--:B------:R-:W-:Y:S02]  /*0d10*/  FFMA R22, R22, R27.reuse, R26 ;  /* 0x0000001b16167223 */ /* 0x080fe4000000001a */
[----:B------:R-:W-:Y:S01]  /*0d20*/  FFMA R18, R23, R27, R18 ;  /* 0x0000001b17127223 */ /* 0x000fe20000000012 */
[----:B------:R-:W-:Y:S02]  /*0d30*/  I2FP.F32.U32 R19, R19 ;  /* 0x0000001300137245 */ /* 0x000fe40000201000 */
[----:B0-----:R-:W-:-:S02]  /*0d40*/  I2FP.F32.U32 R9, R28 ;  /* 0x0000001c00097245 */ /* 0x001fc40000201000 */
[----:B------:R-:W-:Y:S02]  /*0d50*/  IADD3 R20, PT, PT, R20, 0x4, RZ ;  /* 0x0000000414147810 */ /* 0x000fe40007ffe0ff */
[----:B----4-:R-:W-:Y:S02]  /*0d60*/  I2FP.F32.U32 R21, R21 ;  /* 0x0000001500157245 */ /* 0x010fe40000201000 */
[----:B--2---:R-:W-:-:S03]  /*0d70*/  I2FP.F32.U32 R11, R11 ;  /* 0x0000000b000b7245 */ /* 0x004fc60000201000 */
[----:B------:R-:W-:Y:S01]  /*0d80*/  FFMA R12, R21, R27, R12 ;  /* 0x0000001b150c7223 */ /* 0x000fe2000000000c */
[----:B-----5:R-:W-:-:S03]  /*0d90*/  I2FP.F32.U32 R25, R25 ;  /* 0x0000001900197245 */ /* 0x020fc60000201000 */
[-C--:B------:R-:W-:Y:S02]  /*0da0*/  FFMA R12, R11, R29.reuse, R12 ;  /* 0x0000001d0b0c7223 */ /* 0x080fe4000000000c */
[-C--:B------:R-:W-:Y:S01]  /*0db0*/  FFMA R22, R25, R29.reuse, R22 ;  /* 0x0000001d19167223 */ /* 0x080fe20000000016 */
[----:B------:R-:W-:Y:S01]  /*0dc0*/  FFMA R18, R19, R29, R18 ;  /* 0x0000001d13127223 */ /* 0x000fe20000000012 */
[----:B------:R-:W-:Y:S01]  /*0dd0*/  I2FP.F32.U32 R7, R24 ;  /* 0x0000001800077245 */ /* 0x000fe20000201000 */
[----:B------:R-:W-:-:S04]  /*0de0*/  FFMA R24, R9, R13, R12 ;  /* 0x0000000d09187223 */ /* 0x000fc8000000000c */
[----:B------:R-:W-:Y:S01]  /*0df0*/  FFMA R26, R7, R13, R22 ;  /* 0x0000000d071a7223 */ /* 0x000fe20000000016 */
[----:B------:R-:W-:-:S05]  /*0e00*/  I2FP.F32.U32 R11, R16 ;  /* 0x00000010000b7245 */ /* 0x000fca0000201000 */
[----:B------:R-:W-:-:S07]  /*0e10*/  FFMA R10, R11, R13, R18 ;  /* 0x0000000d0b0a7223 */ /* 0x000fce0000000012 */
.L_x_18:
[----:B------:R-:W-:Y:S05]  /*0e20*/  BRA.U !UP2, `(.L_x_17) ;  /* 0x000000010af07547 */ /* 0x000fea000b800000 */
[----:B------:R-:W-:Y:S02]  /*0e30*/  UISETP.NE.AND UP1, UPT, UR7, 0x1, UPT ;  /* 0x000000010700788c */ /* 0x000fe4000bf25270 */
[----:B------:R-:W-:-:S07]  /*0e40*/  ULOP3.LUT UP2, URZ, UR12, 0x1, URZ, 0xc0, !UPT ;  /* 0x000000010cff7892 */ /* 0x000fce000f84c0ff */
[----:B------:R-:W-:Y:S05]  /*0e50*/  BRA.U !UP1, `(.L_x_19) ;  /* 0x0000000109987547 */ /* 0x000fea000b800000 */
[----:B------:R-:W0:Y:S01]  /*0e60*/  LDC.64 R14, c[0x0][0x380] ;  /* 0x0000e000ff0e7b82 */ /* 0x000e220000000a00 */
[----:B------:R-:W1:Y:S01]  /*0e70*/  LDCU UR8, c[0x0][0x388] ;  /* 0x00007100ff0877ac */ /* 0x000e620008000800 */
[----:B------:R-:W-:-:S04]  /*0e80*/  IADD3 R7, PT, PT, R5, R20, RZ ;  /* 0x0000001405077210 */ /* 0x000fc80007ffe0ff */
[C---:B------:R-:W-:Y:S02]  /*0e90*/  VIMNMX.RELU R11, PT, PT, R7.reuse, R2, PT ;  /* 0x00000002070b7248 */ /* 0x040fe40003fe1100 */
[----:B------:R-:W2:Y:S01]  /*0ea0*/  LDC.64 R12, c[0x0][0x390] ;  /* 0x0000e400ff0c7b82 */ /* 0x000ea20000000a00 */
[----:B------:R-:W-:-:S07]  /*0eb0*/  VIADDMNMX.RELU R7, R7, 0x1, R2, PT ;  /* 0x0000000107077846 */ /* 0x000fce0003801102 */
[----:B------:R-:W3:Y:S01]  /*0ec0*/  LDC.64 R8, c[0x0][0x390] ;  /* 0x0000e400ff087b82 */ /* 0x000ee20000000a00 */
[----:B-1----:R-:W-:Y:S02]  /*0ed0*/  IMAD R17, R6, UR8, R11 ;  /* 0x0000000806117c24 */ /* 0x002fe4000f8e020b */
[----:B------:R-:W-:Y:S02]  /*0ee0*/  VIADD R11, R20, UR9 ;  /* 0x00000009140b7c36 */ /* 0x000fe40008000000 */
[----:B------:R-:W-:Y:S01]  /*0ef0*/  IMAD R19, R6, UR8, R7 ;  /* 0x0000000806137c24 */ /* 0x000fe2000f8e0207 */
[----:B------:R-:W-:Y:S01]  /*0f00*/  IADD3 R7, P0, PT, R20, UR9, RZ ;  /* 0x0000000914077c10 */ /* 0x000fe2000ff1e0ff */
[----:B0-----:R-:W-:-:S03]  /*0f10*/  IMAD.WIDE R16, R17, 0x3, R14 ;  /* 0x0000000311107825 */ /* 0x001fc600078e020e */
[----:B------:R-:W-:Y:S01]  /*0f20*/  IADD3.X R22, PT, PT, RZ, RZ, RZ, P0, !PT ;  /* 0x000000ffff167210 */ /* 0x000fe200007fe4ff */
[----:B------:R-:W-:Y:S01]  /*0f30*/  IMAD.WIDE R14, R19, 0x3, R14 ;  /* 0x00000003130e7825 */ /* 0x000fe200078e020e */
[----:B------:R-:W4:Y:S03]  /*0f40*/  LDG.E.U8 R18, desc[UR10][R16.64] ;  /* 0x0000000a10127981 */ /* 0x000f26000c1e1100 */
[----:B--2---:R-:W-:Y:S01]  /*0f50*/  IMAD.WIDE.U32 R12, R11, 0x4, R12 ;  /* 0x000000040b0c7825 */ /* 0x004fe200078e000c */
[----:B------:R-:W2:Y:S04]  /*0f60*/  LDG.E.U8 R19, desc[UR10][R16.64+0x2] ;  /* 0x0000020a10137981 */ /* 0x000ea8000c1e1100 */
[----:B------:R-:W5:Y:S01]  /*0f70*/  LDG.E.U8 R11, desc[UR10][R16.64+0x1] ;  /* 0x0000010a100b7981 */ /* 0x000f62000c1e1100 */
[----:B---3--:R-:W-:-:S03]  /*0f80*/  LEA R8, P0, R7, R8, 0x2 ;  /* 0x0000000807087211 */ /* 0x008fc600078010ff */
[----:B------:R-:W3:Y:S01]  /*0f90*/  LDG.E R13, desc[UR10][R12.64] ;  /* 0x0000000a0c0d7981 */ /* 0x000ee2000c1e1900 */
[----:B------:R-:W-:-:S03]  /*0fa0*/  LEA.HI.X R9, R7, R9, R22, 0x2, P0 ;  /* 0x0000000907097211 */ /* 0x000fc600000f1416 */
[----:B------:R-:W3:Y:S04]  /*0fb0*/  LDG.E.U8 R21, desc[UR10][R14.64] ;  /* 0x0000000a0e157981 */ /* 0x000ee8000c1e1100 */
[----:B------:R-:W3:Y:S04]  /*0fc0*/  LDG.E.U8 R22, desc[UR10][R14.64+0x1] ;  /* 0x0000010a0e167981 */ /* 0x000ee8000c1e1100 */
[----:B------:R-:W3:Y:S04]  /*0fd0*/  LDG.E.U8 R23, desc[UR10][R14.64+0x2] ;  /* 0x0000020a0e177981 */ /* 0x000ee8000c1e1100 */
[----:B------:R-:W3:Y:S01]  /*0fe0*/  LDG.E R8, desc[UR10][R8.64+0x4] ;  /* 0x0000040a08087981 */ /* 0x000ee2000c1e1900 */
[----:B------:R-:W-:-:S02]  /*0ff0*/  IADD3 R20, PT, PT, R20, 0x2, RZ ;  /* 0x0000000214147810 */ /* 0x000fc40007ffe0ff */
[----:B----4-:R-:W-:Y:S02]  /*1000*/  I2FP.F32.U32 R7, R18 ;  /* 0x0000001200077245 */ /* 0x010fe40000201000 */
[----:B--2---:R-:W-:Y:S02]  /*1010*/  I2FP.F32.U32 R19, R19 ;  /* 0x0000001300137245 */ /* 0x004fe40000201000 */
[----:B-----5:R-:W-:Y:S01]  /*1020*/  I2FP.F32.U32 R11, R11 ;  /* 0x0000000b000b7245 */ /* 0x020fe20000201000 */
[----:B---3--:R-:W-:-:S04]  /*1030*/  FFMA R7, R7, R13, R26 ;  /* 0x0000000d07077223 */ /* 0x008fc8000000001a */
[-C--:B------:R-:W-:Y:S01]  /*1040*/  FFMA R11, R11, R13.reuse, R24 ;  /* 0x0000000d0b0b7223 */ /* 0x080fe20000000018 */
[----:B------:R-:W-:Y:S01]  /*1050*/  FFMA R10, R19, R13, R10 ;  /* 0x0000000d130a7223 */ /* 0x000fe2000000000a */
[----:B------:R-:W-:Y:S02]  /*1060*/  I2FP.F32.U32 R26, R21 ;  /* 0x00000015001a7245 */ /* 0x000fe40000201000 */
[----:B------:R-:W-:Y:S02]  /*1070*/  I2FP.F32.U32 R22, R22 ;  /* 0x0000001600167245 */ /* 0x000fe40000201000 */
[----:B------:R-:W-:Y:S01]  /*1080*/  I2FP.F32.U32 R23, R23 ;  /* 0x0000001700177245 */ /* 0x000fe20000201000 */
[-C--:B------:R-:W-:Y:S02]  /*1090*/  FFMA R26, R26, R8.reuse, R7 ;  /* 0x000000081a1a7223 */ /* 0x080fe40000000007 */
[-C--:B------:R-:W-:Y:S02]  /*10a0*/  FFMA R24, R22, R8.reuse, R11 ;  /* 0x0000000816187223 */ /* 0x080fe4000000000b */
[----:B------:R-:W-:-:S07]  /*10b0*/  FFMA R10, R23, R8, R10 ;  /* 0x00000008170a7223 */ /* 0x000fce000000000a */
.L_x_19:
[----:B------:R-:W-:Y:S05]  /*10c0*/  BRA.U !UP2, `(.L_x_17) ;  /* 0x000000010a487547 */ /* 0x000fea000b800000 */
[----:B------:R-:W0:Y:S01]  /*10d0*/  LDC.64 R12, c[0x0][0x380] ;  /* 0x0000e000ff0c7b82 */ /* 0x000e220000000a00 */
[----:B------:R-:W1:Y:S01]  /*10e0*/  LDCU UR8, c[0x0][0x388] ;  /* 0x00007100ff0877ac */ /* 0x000e620008000800 */
[----:B------:R-:W-:-:S06]  /*10f0*/  VIADDMNMX.RELU R7, R5, R20, R2, PT ;  /* 0x0000001405077246 */ /* 0x000fcc0003801102 */
[----:B------:R-:W2:Y:S01]  /*1100*/  LDC.64 R8, c[0x0][0x390] ;  /* 0x0000e400ff087b82 */ /* 0x000ea20000000a00 */
[----:B-1----:R-:W-:Y:S01]  /*1110*/  IMAD R11, R6, UR8, R7 ;  /* 0x00000008060b7c24 */ /* 0x002fe2000f8e0207 */
[----:B------:R-:W-:-:S03]  /*1120*/  IADD3 R7, PT, PT, R20, UR9, RZ ;  /* 0x0000000914077c10 */ /* 0x000fc6000fffe0ff */
[----:B0-----:R-:W-:-:S05]  /*1130*/  IMAD.WIDE R12, R11, 0x3, R12 ;  /* 0x000000030b0c7825 */ /* 0x001fca00078e020c */
[----:B------:R-:W3:Y:S01]  /*1140*/  LDG.E.U8 R6, desc[UR10][R12.64] ;  /* 0x0000000a0c067981 */ /* 0x000ee2000c1e1100 */
[----:B--2---:R-:W-:-:S03]  /*1150*/  IMAD.WIDE.U32 R8, R7, 0x4, R8 ;  /* 0x0000000407087825 */ /* 0x004fc600078e0008 */
[----:B------:R-:W2:Y:S04]  /*1160*/  LDG.E.U8 R11, desc[UR10][R12.64+0x1] ;  /* 0x0000010a0c0b7981 */ /* 0x000ea8000c1e1100 */
[----:B------:R-:W4:Y:S04]  /*1170*/  LDG.E.U8 R14, desc[UR10][R12.64+0x2] ;  /* 0x0000020a0c0e7981 */ /* 0x000f28000c1e1100 */
[----:B------:R-:W5:Y:S01]  /*1180*/  LDG.E R8, desc[UR10][R8.64] ;  /* 0x0000000a08087981 */ /* 0x000f62000c1e1900 */
[----:B---3--:R-:W-:Y:S02]  /*1190*/  I2FP.F32.U32 R7, R6 ;  /* 0x0000000600077245 */ /* 0x008fe40000201000 */
[----:B--2---:R-:W-:-:S02]  /*11a0*/  I2FP.F32.U32 R11, R11 ;  /* 0x0000000b000b7245 */ /* 0x004fc40000201000 */
[----:B----4-:R-:W-:Y:S01]  /*11b0*/  I2FP.F32.U32 R15, R14 ;  /* 0x0000000e000f7245 */ /* 0x010fe20000201000 */
[-C--:B-----5:R-:W-:Y:S02]  /*11c0*/  FFMA R26, R7, R8.reuse, R26 ;  /* 0x00000008071a7223 */ /* 0x0a0fe4000000001a */
[-C--:B------:R-:W-:Y:S02]  /*11d0*/  FFMA R24, R11, R8.reuse, R24 ;  /* 0x000000080b187223 */ /* 0x080fe40000000018 */
[----:B------:R-:W-:-:S07]  /*11e0*/  FFMA R10, R15, R8, R10 ;  /* 0x000000080f0a7223 */ /* 0x000fce000000000a */
.L_x_17:
[----:B------:R-:W-:Y:S05]  /*11f0*/  BRA.U UP0, `(.L_x_20) ;  /* 0xffffffed00fc7547 */ /* 0x000fea000b83ffff */
.L_x_14:
        /* <DEDUP_REMOVED lines=11> */
.L_x_21:
        /* <DEDUP_REMOVED lines=13> */
.L_x_24:


//--------------------- .nv.shared._Z14blurImgKernel3P6uchar3iiiS0_ --------------------------
	.section	.nv.shared._Z14blurImgKernel3P6uchar3iiiS0_,"aw",@nobits
	.sectionflags	@""
	.align	16
	.zero		1024


//--------------------- .nv.shared.reserved.0     --------------------------
	.section	.nv.shared.reserved.0,"aw",@nobits
	.weak		__nv_reservedSMEM_offset_0_alias
	.size		__nv_reservedSMEM_offset_0_alias, 0, 64
	.other		__nv_reservedSMEM_offset_0_alias,@"STO_CUDA_RESERVED_SHARED STV_DEFAULT"
__nv_reservedSMEM_offset_0_alias:
	.zero		0
	.zero		64


//--------------------- .nv.shared._Z14blurImgKernel2P6uchar3iiPfiS0_ --------------------------
	.section	.nv.shared._Z14blurImgKernel2P6uchar3iiPfiS0_,"aw",@nobits
	.sectionflags	@""
	.align	16
	.zero		1024


//--------------------- .nv.shared._Z14blurImgKernel1P6uchar3iiPfiS0_ --------------------------
	.section	.nv.shared._Z14blurImgKernel1P6uchar3iiPfiS0_,"aw",@nobits
	.sectionflags	@""
	.align	16
	.zero		1024


//--------------------- .nv.constant0._Z14blurImgKernel3P6uchar3iiiS0_ --------------------------
	.section	.nv.constant0._Z14blurImgKernel3P6uchar3iiiS0_,"a",@progbits
	.sectionflags	@""
	.align	4
.nv.constant0._Z14blurImgKernel3P6uchar3iiiS0_:
	.zero		928


//--------------------- .nv.constant0._Z14blurImgKernel2P6uchar3iiPfiS0_ --------------------------
	.section	.nv.constant0._Z14blurImgKernel2P6uchar3iiPfiS0_,"a",@progbits
	.sectionflags	@""
	.align	4
.nv.constant0._Z14blurImgKernel2P6uchar3iiPfiS0_:
	.zero		936


//--------------------- .nv.constant0._Z14blurImgKernel1P6uchar3iiPfiS0_ --------------------------
	.section	.nv.constant0._Z14blurImgKernel1P6uchar3iiPfiS0_,"a",@progbits
	.sectionflags	@""
	.align	4
.nv.constant0._Z14blurImgKernel1P6uchar3iiPfiS0_:
	.zero		936


//--------------------- SYMBOLS --------------------------

	.type		.nv.reservedSmem.offset0,@object
	.size		.nv.reservedSmem.offset0,0x4
	.type		.nv.reservedSmem.cap,@object
	.size		.nv.reservedSmem.cap,0x4
